// auto-generated by cutlass_sweep.gemm — config: {"arch": "sm_90", "cluster_m": 1, "cluster_n": 2, "dtype": "int8", "dtype_b": "int8", "layout": "nt", "stages": 0, "tile_k": 128, "tile_m": 64, "tile_n": 64}
#include "cutlass/cutlass.h"
#include "cutlass/gemm/collective/collective_builder.hpp"
#include "cutlass/gemm/device/gemm_universal_adapter.h"
#include "cutlass/gemm/kernel/gemm_universal.hpp"
#include "cutlass/epilogue/collective/collective_builder.hpp"

using ElemA = int8_t;
using ElemB = int8_t;
using ElemCD = int8_t;
using Acc  = int32_t;
using TileShape    = cute::Shape<cute::_64, cute::_64, cute::_128>;
using ClusterShape = cute::Shape<cute::_1, cute::_2, cute::_1>;

using CollectiveEpilogue = typename cutlass::epilogue::collective::CollectiveBuilder<
    cutlass::arch::Sm90, cutlass::arch::OpClassTensorOp,
    TileShape, ClusterShape,
    cutlass::epilogue::collective::EpilogueTileAuto,
    Acc, Acc,
    ElemCD, cutlass::layout::RowMajor, 128 / cutlass::sizeof_bits<ElemCD>::value,
    ElemCD, cutlass::layout::RowMajor, 128 / cutlass::sizeof_bits<ElemCD>::value,
    cutlass::epilogue::collective::EpilogueScheduleAuto
  >::CollectiveOp;

using CollectiveMainloop = typename cutlass::gemm::collective::CollectiveBuilder<
    cutlass::arch::Sm90, cutlass::arch::OpClassTensorOp,
    ElemA, cutlass::layout::RowMajor, 128 / cutlass::sizeof_bits<ElemA>::value,
    ElemB, cutlass::layout::ColumnMajor, 128 / cutlass::sizeof_bits<ElemB>::value,
    Acc,
    TileShape, ClusterShape,
    cutlass::gemm::collective::StageCountAutoCarveout<static_cast<int>(sizeof(typename CollectiveEpilogue::SharedStorage))>,
    cutlass::gemm::collective::KernelScheduleAuto
  >::CollectiveOp;

using GemmKernel = cutlass::gemm::kernel::GemmUniversal<
    cute::Shape<int,int,int,int>,
    CollectiveMainloop,
    CollectiveEpilogue
>;
using Gemm = cutlass::gemm::device::GemmUniversalAdapter<GemmKernel>;

// Force the device kernel symbol into the cubin without needing a host main.
auto* _anchor = &cutlass::device_kernel<GemmKernel>;


// ===== COMPILED SASS (sm_90a) =====

	.target	sm_90a

	.elftype	@"ET_EXEC"


//--------------------- .note.nv.tkinfo           --------------------------
	.section	.note.nv.tkinfo,"",@"SHT_NOTE"
	.sectionflags	@"SHF_NOTE_NV_TKINFO"
	.tkinfo
        /*0018*/ 	.word	0x00000002
        /*0030*/ 	.string	""
        /*0030*/ 	.string	"ptxas"
        /*0030*/ 	.string	"Cuda compilation tools, release 13.0, V13.0.88"
        /*0030*/ 	.string	"Build cuda_13.0.r13.0/compiler.36424714_0"
        /*0030*/ 	.string	"-arch sm_90a -m 64 "



//--------------------- .note.nv.cuinfo           --------------------------
	.section	.note.nv.cuinfo,"",@"SHT_NOTE"
	.sectionflags	@"SHF_NOTE_NV_CUINFO"
        /*0018*/ 	.short	0x0002
        /*001a*/ 	.short	0x005a
        /*001c*/ 	.short	0x0082
	.zero		2


//--------------------- .nv.info                  --------------------------
	.section	.nv.info,"",@"SHT_CUDA_INFO"
	.align	4


	//----- nvinfo : EIATTR_REGCOUNT
	.align		4
        /*0000*/ 	.byte	0x04, 0x2f
        /*0002*/ 	.short	(.L_15 - .L_14)
	.align		4
.L_14:
        /*0004*/ 	.word	index@(_ZN7cutlass13device_kernelINS_4gemm6kernel13GemmUniversalIN4cute5tupleIJiiiiEEENS1_10collective13CollectiveMmaINS1_34MainloopSm90TmaGmmaWarpSpecializedILi14ENS5_IJNS4_1CILi1EEENSA_ILi2EEESB_EEENS1_32KernelTmaWarpSpecializedPingpongEEENS5_IJNSA_ILi64EEESG_NSA_ILi128EEEEEEaNS5_IJlSB_lEEEaSJ_NS4_8TiledMMAINS4_8MMA_AtomIJNS4_4SM904GMMA26MMA_64x64x32_S32S8S8_SS_TNEEEENS4_6LayoutINS5_IJSB_SB_SB_EEENS5_IJNSA_ILi0EEESS_SS_EEEEENS5_IJNS4_10UnderscoreESV_SV_EEEEENS4_23SM90_TMA_LOAD_MULTICASTENS4_14ComposedLayoutINS4_7SwizzleILi3ELi4ELi3EEENS4_18smem_ptr_flag_bitsILi8EEENSQ_INS5_IJNSA_ILi8EEESH_EEENS5_IJSH_SB_EEEEEEEvNS4_8identityENS4_13SM90_TMA_LOADES18_vS19_EENS_8epilogue10collective6detail29Sm90TmaWarpSpecializedAdapterINS1D_15DefaultEpilogueIaSJ_SJ_NS1C_6thread17LinearCombinationIaLi1EiiLNS1H_9ScaleType4KindE0ELNS_15FloatRoundStyleE2EaEENS1_15EpilogueDefaultEEEEEvvEEEEvNT_6ParamsE)
        /*0008*/ 	.word	0x000000a8


	//----- nvinfo : EIATTR_FRAME_SIZE
	.align		4
.L_15:
        /*000c*/ 	.byte	0x04, 0x11
        /*000e*/ 	.short	(.L_17 - .L_16)
	.align		4
.L_16:
        /*0010*/ 	.word	index@(_ZN7cutlass13device_kernelINS_4gemm6kernel13GemmUniversalIN4cute5tupleIJiiiiEEENS1_10collective13CollectiveMmaINS1_34MainloopSm90TmaGmmaWarpSpecializedILi14ENS5_IJNS4_1CILi1EEENSA_ILi2EEESB_EEENS1_32KernelTmaWarpSpecializedPingpongEEENS5_IJNSA_ILi64EEESG_NSA_ILi128EEEEEEaNS5_IJlSB_lEEEaSJ_NS4_8TiledMMAINS4_8MMA_AtomIJNS4_4SM904GMMA26MMA_64x64x32_S32S8S8_SS_TNEEEENS4_6LayoutINS5_IJSB_SB_SB_EEENS5_IJNSA_ILi0EEESS_SS_EEEEENS5_IJNS4_10UnderscoreESV_SV_EEEEENS4_23SM90_TMA_LOAD_MULTICASTENS4_14ComposedLayoutINS4_7SwizzleILi3ELi4ELi3EEENS4_18smem_ptr_flag_bitsILi8EEENSQ_INS5_IJNSA_ILi8EEESH_EEENS5_IJSH_SB_EEEEEEEvNS4_8identityENS4_13SM90_TMA_LOADES18_vS19_EENS_8epilogue10collective6detail29Sm90TmaWarpSpecializedAdapterINS1D_15DefaultEpilogueIaSJ_SJ_NS1C_6thread17LinearCombinationIaLi1EiiLNS1H_9ScaleType4KindE0ELNS_15FloatRoundStyleE2EaEENS1_15EpilogueDefaultEEEEEvvEEEEvNT_6ParamsE)
        /*0014*/ 	.word	0x00000008


	//----- nvinfo : EIATTR_MIN_STACK_SIZE
	.align		4
.L_17:
        /*0018*/ 	.byte	0x04, 0x12
        /*001a*/ 	.short	(.L_19 - .L_18)
	.align		4
.L_18:
        /*001c*/ 	.word	index@(_ZN7cutlass13device_kernelINS_4gemm6kernel13GemmUniversalIN4cute5tupleIJiiiiEEENS1_10collective13CollectiveMmaINS1_34MainloopSm90TmaGmmaWarpSpecializedILi14ENS5_IJNS4_1CILi1EEENSA_ILi2EEESB_EEENS1_32KernelTmaWarpSpecializedPingpongEEENS5_IJNSA_ILi64EEESG_NSA_ILi128EEEEEEaNS5_IJlSB_lEEEaSJ_NS4_8TiledMMAINS4_8MMA_AtomIJNS4_4SM904GMMA26MMA_64x64x32_S32S8S8_SS_TNEEEENS4_6LayoutINS5_IJSB_SB_SB_EEENS5_IJNSA_ILi0EEESS_SS_EEEEENS5_IJNS4_10UnderscoreESV_SV_EEEEENS4_23SM90_TMA_LOAD_MULTICASTENS4_14ComposedLayoutINS4_7SwizzleILi3ELi4ELi3EEENS4_18smem_ptr_flag_bitsILi8EEENSQ_INS5_IJNSA_ILi8EEESH_EEENS5_IJSH_SB_EEEEEEEvNS4_8identityENS4_13SM90_TMA_LOADES18_vS19_EENS_8epilogue10collective6detail29Sm90TmaWarpSpecializedAdapterINS1D_15DefaultEpilogueIaSJ_SJ_NS1C_6thread17LinearCombinationIaLi1EiiLNS1H_9ScaleType4KindE0ELNS_15FloatRoundStyleE2EaEENS1_15EpilogueDefaultEEEEEvvEEEEvNT_6ParamsE)
        /*0020*/ 	.word	0x00000008
.L_19:


//--------------------- .nv.compat                --------------------------
	.section	.nv.compat,"",@"SHT_CUDA_COMPAT_INFO"
	.align	4
        /*0000*/ 	.byte	0x02, 0x09, 0x01, 0x00, 0x02, 0x02, 0x04, 0x00, 0x02, 0x05, 0x05, 0x00, 0x03, 0x07, 0x01, 0x01
        /*0010*/ 	.byte	0x02, 0x03, 0x01, 0x00, 0x02, 0x06, 0x01, 0x00, 0x04, 0x0b, 0x08, 0x00, 0x00, 0x00, 0x00, 0x00
        /*0020*/ 	.byte	0x00, 0x00, 0x00, 0x00


//--------------------- .nv.info._ZN7cutlass13device_kernelINS_4gemm6kernel13GemmUniversalIN4cute5tupleIJiiiiEEENS1_10collective13CollectiveMmaINS1_34MainloopSm90TmaGmmaWarpSpecializedILi14ENS5_IJNS4_1CILi1EEENSA_ILi2EEESB_EEENS1_32KernelTmaWarpSpecializedPingpongEEENS5_IJNSA_ILi64EEESG_NSA_ILi128EEEEEEaNS5_IJlSB_lEEEaSJ_NS4_8TiledMMAINS4_8MMA_AtomIJNS4_4SM904GMMA26MMA_64x64x32_S32S8S8_SS_TNEEEENS4_6LayoutINS5_IJSB_SB_SB_EEENS5_IJNSA_ILi0EEESS_SS_EEEEENS5_IJNS4_10UnderscoreESV_SV_EEEEENS4_23SM90_TMA_LOAD_MULTICASTENS4_14ComposedLayoutINS4_7SwizzleILi3ELi4ELi3EEENS4_18smem_ptr_flag_bitsILi8EEENSQ_INS5_IJNSA_ILi8EEESH_EEENS5_IJSH_SB_EEEEEEEvNS4_8identityENS4_13SM90_TMA_LOADES18_vS19_EENS_8epilogue10collective6detail29Sm90TmaWarpSpecializedAdapterINS1D_15DefaultEpilogueIaSJ_SJ_NS1C_6thread17LinearCombinationIaLi1EiiLNS1H_9ScaleType4KindE0ELNS_15FloatRoundStyleE2EaEENS1_15EpilogueDefaultEEEEEvvEEEEvNT_6ParamsE --------------------------
	.section	.nv.info._ZN7cutlass13device_kernelINS_4gemm6kernel13GemmUniversalIN4cute5tupleIJiiiiEEENS1_10collective13CollectiveMmaINS1_34MainloopSm90TmaGmmaWarpSpecializedILi14ENS5_IJNS4_1CILi1EEENSA_ILi2EEESB_EEENS1_32KernelTmaWarpSpecializedPingpongEEENS5_IJNSA_ILi64EEESG_NSA_ILi128EEEEEEaNS5_IJlSB_lEEEaSJ_NS4_8TiledMMAINS4_8MMA_AtomIJNS4_4SM904GMMA26MMA_64x64x32_S32S8S8_SS_TNEEEENS4_6LayoutINS5_IJSB_SB_SB_EEENS5_IJNSA_ILi0EEESS_SS_EEEEENS5_IJNS4_10UnderscoreESV_SV_EEEEENS4_23SM90_TMA_LOAD_MULTICASTENS4_14ComposedLayoutINS4_7SwizzleILi3ELi4ELi3EEENS4_18smem_ptr_flag_bitsILi8EEENSQ_INS5_IJNSA_ILi8EEESH_EEENS5_IJSH_SB_EEEEEEEvNS4_8identityENS4_13SM90_TMA_LOADES18_vS19_EENS_8epilogue10collective6detail29Sm90TmaWarpSpecializedAdapterINS1D_15DefaultEpilogueIaSJ_SJ_NS1C_6thread17LinearCombinationIaLi1EiiLNS1H_9ScaleType4KindE0ELNS_15FloatRoundStyleE2EaEENS1_15EpilogueDefaultEEEEEvvEEEEvNT_6ParamsE,"",@"SHT_CUDA_INFO"
	.sectionflags	@""
	.align	4


	//----- nvinfo : EIATTR_CUDA_API_VERSION
	.align		4
        /*0000*/ 	.byte	0x04, 0x37
        /*0002*/ 	.short	(.L_21 - .L_20)
.L_20:
        /*0004*/ 	.word	0x00000082


	//----- nvinfo : EIATTR_KPARAM_INFO
	.align		4
.L_21:
        /*0008*/ 	.byte	0x04, 0x17
        /*000a*/ 	.short	(.L_23 - .L_22)
.L_22:
        /*000c*/ 	.word	0x00000000
        /*0010*/ 	.short	0x0000
        /*0012*/ 	.short	0x0070
        /*0014*/ 	.byte	0x00, 0xf0, 0x01, 0x10


	//----- nvinfo : EIATTR_SPARSE_MMA_MASK
	.align		4
.L_23:
        /*0018*/ 	.byte	0x03, 0x50
        /*001a*/ 	.short	0x0000


	//----- nvinfo : EIATTR_MAXREG_COUNT
	.align		4
        /*001c*/ 	.byte	0x03, 0x1b
        /*001e*/ 	.short	0x00a8


	//----- nvinfo : EIATTR_NUM_BARRIERS
	.align		4
        /*0020*/ 	.byte	0x02, 0x4c
        /*0022*/ 	.byte	0x01
	.zero		1


	//----- nvinfo : EIATTR_EXTERNS
	.align		4
        /*0024*/ 	.byte	0x04, 0x0f
        /*0026*/ 	.short	(.L_25 - .L_24)


	//   ....[0]....
	.align		4
.L_24:
        /*0028*/ 	.word	index@(__assertfail)


	//----- nvinfo : EIATTR_ANNOTATIONS
	.align		4
.L_25:
        /*002c*/ 	.byte	0x04, 0x55
        /*002e*/ 	.short	(.L_27 - .L_26)


	//   ....[0]....
.L_26:
        /*0030*/ 	.word	0x00000001
        /*0034*/ 	.byte	0xb0, 0x0e, 0x00, 0x00, 0x01, 0x00, 0x00, 0x00, 0xb0, 0x40, 0x00, 0x00, 0x01, 0x00, 0x00, 0x00
        /*0044*/ 	.byte	0x30, 0x4d, 0x00, 0x00


	//----- nvinfo : EIATTR_MERCURY_ISA_VERSION
	.align		4
.L_27:
        /*0048*/ 	.byte	0x03, 0x5f
        /*004a*/ 	.short	0x0101


	//----- nvinfo : EIATTR_INT_WARP_WIDE_INSTR_OFFSETS
	.align		4
        /*004c*/ 	.byte	0x04, 0x31
        /*004e*/ 	.short	(.L_29 - .L_28)


	//   ....[0]....
.L_28:
        /*0050*/ 	.word	0x00000600


	//   ....[1]....
        /*0054*/ 	.word	0x00000640


	//   ....[2]....
        /*0058*/ 	.word	0x00000780


	//   ....[3]....
        /*005c*/ 	.word	0x00000790


	//   ....[4]....
        /*0060*/ 	.word	0x000007b0


	//   ....[5]....
        /*0064*/ 	.word	0x000007d0


	//   ....[6]....
        /*0068*/ 	.word	0x00000880


	//   ....[7]....
        /*006c*/ 	.word	0x000008d0


	//----- nvinfo : EIATTR_COOP_GROUP_MASK_REGIDS
	.align		4
.L_29:
        /*0070*/ 	.byte	0x04, 0x29
        /*0072*/ 	.short	(.L_31 - .L_30)


	//   ....[0]....
.L_30:
        /*0074*/ 	.word	0xffffffff


	//   ....[1]....
        /*0078*/ 	.word	0xffffffff


	//   ....[2]....
        /*007c*/ 	.word	0xffffffff


	//   ....[3]....
        /*0080*/ 	.word	0xffffffff


	//   ....[4]....
        /*0084*/ 	.word	0xffffffff


	//   ....[5]....
        /*0088*/ 	.word	0xffffffff


	//   ....[6]....
        /*008c*/ 	.word	0xffffffff


	//----- nvinfo : EIATTR_COOP_GROUP_INSTR_OFFSETS
	.align		4
.L_31:
        /*0090*/ 	.byte	0x04, 0x28
        /*0092*/ 	.short	(.L_33 - .L_32)


	//   ....[0]....
.L_32:
        /*0094*/ 	.word	0x00000070


	//   ....[1]....
        /*0098*/ 	.word	0x00000080


	//   ....[2]....
        /*009c*/ 	.word	0x00000140


	//   ....[3]....
        /*00a0*/ 	.word	0x00000440


	//   ....[4]....
        /*00a4*/ 	.word	0x00000480


	//   ....[5]....
        /*00a8*/ 	.word	0x00000920


	//   ....[6]....
        /*00ac*/ 	.word	0x00000a50


	//----- nvinfo : EIATTR_REG_RECONFIG
	.align		4
.L_33:
        /*00b0*/ 	.byte	0x01, 0x54
	.zero		2


	//----- nvinfo : EIATTR_SYSCALL_OFFSETS
	.align		4
        /*00b4*/ 	.byte	0x04, 0x46
        /*00b6*/ 	.short	(.L_35 - .L_34)


	//   ....[0]....
.L_34:
        /*00b8*/ 	.word	0x00001960


	//----- nvinfo : EIATTR_MBARRIER_INSTR_OFFSETS
	.align		4
.L_35:
        /*00bc*/ 	.byte	0x04, 0x39
        /*00be*/ 	.short	(.L_37 - .L_36)


	//   ....[0]....
.L_36:
        /*00c0*/ 	.word	0x00000260
        /*00c4*/ 	.word	0x000000ff
        /*00c8*/ 	.word	0x00000000
        /*00cc*/ 	.short	0x0100
        /*00ce*/ 	.byte	0x08
	.zero		1


	//   ....[1]....
        /*00d0*/ 	.word	0x00000270
        /*00d4*/ 	.word	0x000000ff
        /*00d8*/ 	.word	0x00000070
        /*00dc*/ 	.short	0x0100
        /*00de*/ 	.byte	0x08
	.zero		1


	//   ....[2]....
        /*00e0*/ 	.word	0x00000280
        /*00e4*/ 	.word	0x000000ff
        /*00e8*/ 	.word	0x00000008
        /*00ec*/ 	.short	0x0100
        /*00ee*/ 	.byte	0x08
	.zero		1


	//   ....[3]....
        /*00f0*/ 	.word	0x00000290
        /*00f4*/ 	.word	0x000000ff
        /*00f8*/ 	.word	0x00000078
        /*00fc*/ 	.short	0x0100
        /*00fe*/ 	.byte	0x08
	.zero		1


	//   ....[4]....
        /*0100*/ 	.word	0x000002a0
        /*0104*/ 	.word	0x000000ff
        /*0108*/ 	.word	0x00000010
        /*010c*/ 	.short	0x0100
        /*010e*/ 	.byte	0x08
	.zero		1


	//   ....[5]....
        /*0110*/ 	.word	0x000002b0
        /*0114*/ 	.word	0x000000ff
        /*0118*/ 	.word	0x00000080
        /*011c*/ 	.short	0x0100
        /*011e*/ 	.byte	0x08
	.zero		1


	//   ....[6]....
        /*0120*/ 	.word	0x000002c0
        /*0124*/ 	.word	0x000000ff
        /*0128*/ 	.word	0x00000018
        /*012c*/ 	.short	0x0100
        /*012e*/ 	.byte	0x08
	.zero		1


	//   ....[7]....
        /*0130*/ 	.word	0x000002d0
        /*0134*/ 	.word	0x000000ff
        /*0138*/ 	.word	0x00000088
        /*013c*/ 	.short	0x0100
        /*013e*/ 	.byte	0x08
	.zero		1


	//   ....[8]....
        /*0140*/ 	.word	0x000002e0
        /*0144*/ 	.word	0x000000ff
        /*0148*/ 	.word	0x00000020
        /*014c*/ 	.short	0x0100
        /*014e*/ 	.byte	0x08
	.zero		1


	//   ....[9]....
        /*0150*/ 	.word	0x000002f0
        /*0154*/ 	.word	0x000000ff
        /*0158*/ 	.word	0x00000090
        /*015c*/ 	.short	0x0100
        /*015e*/ 	.byte	0x08
	.zero		1


	//   ....[10]....
        /*0160*/ 	.word	0x00000300
        /*0164*/ 	.word	0x000000ff
        /*0168*/ 	.word	0x00000028
        /*016c*/ 	.short	0x0100
        /*016e*/ 	.byte	0x08
	.zero		1


	//   ....[11]....
        /*0170*/ 	.word	0x00000310
        /*0174*/ 	.word	0x000000ff
        /*0178*/ 	.word	0x00000098
        /*017c*/ 	.short	0x0100
        /*017e*/ 	.byte	0x08
	.zero		1


	//   ....[12]....
        /*0180*/ 	.word	0x00000320
        /*0184*/ 	.word	0x000000ff
        /*0188*/ 	.word	0x00000030
        /*018c*/ 	.short	0x0100
        /*018e*/ 	.byte	0x08
	.zero		1


	//   ....[13]....
        /*0190*/ 	.word	0x00000330
        /*0194*/ 	.word	0x000000ff
        /*0198*/ 	.word	0x000000a0
        /*019c*/ 	.short	0x0100
        /*019e*/ 	.byte	0x08
	.zero		1


	//   ....[14]....
        /*01a0*/ 	.word	0x00000340
        /*01a4*/ 	.word	0x000000ff
        /*01a8*/ 	.word	0x00000038
        /*01ac*/ 	.short	0x0100
        /*01ae*/ 	.byte	0x08
	.zero		1


	//   ....[15]....
        /*01b0*/ 	.word	0x00000350
        /*01b4*/ 	.word	0x000000ff
        /*01b8*/ 	.word	0x000000a8
        /*01bc*/ 	.short	0x0100
        /*01be*/ 	.byte	0x08
	.zero		1


	//   ....[16]....
        /*01c0*/ 	.word	0x00000360
        /*01c4*/ 	.word	0x000000ff
        /*01c8*/ 	.word	0x00000040
        /*01cc*/ 	.short	0x0100
        /*01ce*/ 	.byte	0x08
	.zero		1


	//   ....[17]....
        /*01d0*/ 	.word	0x00000370
        /*01d4*/ 	.word	0x000000ff
        /*01d8*/ 	.word	0x000000b0
        /*01dc*/ 	.short	0x0100
        /*01de*/ 	.byte	0x08
	.zero		1


	//   ....[18]....
        /*01e0*/ 	.word	0x00000380
        /*01e4*/ 	.word	0x000000ff
        /*01e8*/ 	.word	0x00000048
        /*01ec*/ 	.short	0x0100
        /*01ee*/ 	.byte	0x08
	.zero		1


	//   ....[19]....
        /*01f0*/ 	.word	0x00000390
        /*01f4*/ 	.word	0x000000ff
        /*01f8*/ 	.word	0x000000b8
        /*01fc*/ 	.short	0x0100
        /*01fe*/ 	.byte	0x08
	.zero		1


	//   ....[20]....
        /*0200*/ 	.word	0x000003a0
        /*0204*/ 	.word	0x000000ff
        /*0208*/ 	.word	0x00000050
        /*020c*/ 	.short	0x0100
        /*020e*/ 	.byte	0x08
	.zero		1


	//   ....[21]....
        /*0210*/ 	.word	0x000003b0
        /*0214*/ 	.word	0x000000ff
        /*0218*/ 	.word	0x000000c0
        /*021c*/ 	.short	0x0100
        /*021e*/ 	.byte	0x08
	.zero		1


	//   ....[22]....
        /*0220*/ 	.word	0x000003c0
        /*0224*/ 	.word	0x000000ff
        /*0228*/ 	.word	0x00000058
        /*022c*/ 	.short	0x0100
        /*022e*/ 	.byte	0x08
	.zero		1


	//   ....[23]....
        /*0230*/ 	.word	0x000003d0
        /*0234*/ 	.word	0x000000ff
        /*0238*/ 	.word	0x000000c8
        /*023c*/ 	.short	0x0100
        /*023e*/ 	.byte	0x08
	.zero		1


	//   ....[24]....
        /*0240*/ 	.word	0x000003e0
        /*0244*/ 	.word	0x000000ff
        /*0248*/ 	.word	0x00000060
        /*024c*/ 	.short	0x0100
        /*024e*/ 	.byte	0x08
	.zero		1


	//   ....[25]....
        /*0250*/ 	.word	0x000003f0
        /*0254*/ 	.word	0x000000ff
        /*0258*/ 	.word	0x000000d0
        /*025c*/ 	.short	0x0100
        /*025e*/ 	.byte	0x08
	.zero		1


	//   ....[26]....
        /*0260*/ 	.word	0x00000400
        /*0264*/ 	.word	0x000000ff
        /*0268*/ 	.word	0x00000068
        /*026c*/ 	.short	0x0100
        /*026e*/ 	.byte	0x08
	.zero		1


	//   ....[27]....
        /*0270*/ 	.word	0x00000410
        /*0274*/ 	.word	0x000000ff
        /*0278*/ 	.word	0x000000d8
        /*027c*/ 	.short	0x0100
        /*027e*/ 	.byte	0x08
	.zero		1


	//   ....[28]....
        /*0280*/ 	.word	0x00000900
        /*0284*/ 	.word	0x000000ff
        /*0288*/ 	.word	0x00000110
        /*028c*/ 	.short	0x0100
        /*028e*/ 	.byte	0x08
	.zero		1


	//   ....[29]....
        /*0290*/ 	.word	0x000009a0
        /*0294*/ 	.word	0x000000ff
        /*0298*/ 	.word	0x00000118
        /*029c*/ 	.short	0x0100
        /*029e*/ 	.byte	0x08
	.zero		1


	//   ....[30]....
        /*02a0*/ 	.word	0x000009d0
        /*02a4*/ 	.word	0x000000ff
        /*02a8*/ 	.word	0x000000f0
        /*02ac*/ 	.short	0x0100
        /*02ae*/ 	.byte	0x09
	.zero		1


	//   ....[31]....
        /*02b0*/ 	.word	0x000009e0
        /*02b4*/ 	.word	0x000000ff
        /*02b8*/ 	.word	0x000000f8
        /*02bc*/ 	.short	0x0100
        /*02be*/ 	.byte	0x09
	.zero		1


	//   ....[32]....
        /*02c0*/ 	.word	0x000009f0
        /*02c4*/ 	.word	0x000000ff
        /*02c8*/ 	.word	0x00000100
        /*02cc*/ 	.short	0x0100
        /*02ce*/ 	.byte	0x09
	.zero		1


	//   ....[33]....
        /*02d0*/ 	.word	0x00000a00
        /*02d4*/ 	.word	0x000000ff
        /*02d8*/ 	.word	0x00000108
        /*02dc*/ 	.short	0x0100
        /*02de*/ 	.byte	0x09
	.zero		1


	//   ....[34]....
        /*02e0*/ 	.word	0x00001840
        /*02e4*/ 	.word	0x0000003e
        /*02e8*/ 	.word	0x00000000
        /*02ec*/ 	.short	0x010a
        /*02ee*/ 	.byte	0x2a
	.zero		1


	//   ....[35]....
        /*02f0*/ 	.word	0x000019f0
        /*02f4*/ 	.word	0x00000003
        /*02f8*/ 	.word	0x00000000
        /*02fc*/ 	.short	0x010a
        /*02fe*/ 	.byte	0x3f
	.zero		1


	//   ....[36]....
        /*0300*/ 	.word	0x00001a30
        /*0304*/ 	.word	0x00000003
        /*0308*/ 	.word	0x00000000
        /*030c*/ 	.short	0x010a
        /*030e*/ 	.byte	0x3f
	.zero		1


	//   ....[37]....
        /*0310*/ 	.word	0x00001d30
        /*0314*/ 	.word	0x000000ff
        /*0318*/ 	.word	0x00000000
        /*031c*/ 	.short	0x010a
        /*031e*/ 	.byte	0x04
	.zero		1


	//   ....[38]....
        /*0320*/ 	.word	0x00001d70
        /*0324*/ 	.word	0x000000ff
        /*0328*/ 	.word	0x00000000
        /*032c*/ 	.short	0x010a
        /*032e*/ 	.byte	0x04
	.zero		1


	//   ....[39]....
        /*0330*/ 	.word	0x00001fd0
        /*0334*/ 	.word	0x00000005
        /*0338*/ 	.word	0x00000000
        /*033c*/ 	.short	0x0101
        /*033e*/ 	.byte	0x3f
	.zero		1


	//   ....[40]....
        /*0340*/ 	.word	0x000020d0
        /*0344*/ 	.word	0x0000003f
        /*0348*/ 	.word	0x00000000
        /*034c*/ 	.short	0x0101
        /*034e*/ 	.byte	0x2f
	.zero		1


	//   ....[41]....
        /*0350*/ 	.word	0x000021f0
        /*0354*/ 	.word	0x00000000
        /*0358*/ 	.word	0x00000000
        /*035c*/ 	.short	0x0101
        /*035e*/ 	.byte	0x3f
	.zero		1


	//   ....[42]....
        /*0360*/ 	.word	0x000022b0
        /*0364*/ 	.word	0x0000003e
        /*0368*/ 	.word	0x00000010
        /*036c*/ 	.short	0x010a
        /*036e*/ 	.byte	0x2a
	.zero		1


	//   ....[43]....
        /*0370*/ 	.word	0x000040d0
        /*0374*/ 	.word	0x00000041
        /*0378*/ 	.word	0x00000000
        /*037c*/ 	.short	0x0101
        /*037e*/ 	.byte	0x2f
	.zero		1


	//   ....[44]....
        /*0380*/ 	.word	0x00004a80
        /*0384*/ 	.word	0x0000000d
        /*0388*/ 	.word	0x00000070
        /*038c*/ 	.short	0x010a
        /*038e*/ 	.byte	0x3f
	.zero		1


	//   ....[45]....
        /*0390*/ 	.word	0x00004eb0
        /*0394*/ 	.word	0x0000000a
        /*0398*/ 	.word	0x00000118
        /*039c*/ 	.short	0x0101
        /*039e*/ 	.byte	0x3f
	.zero		1


	//   ....[46]....
        /*03a0*/ 	.word	0x000055e0
        /*03a4*/ 	.word	0x00000007
        /*03a8*/ 	.word	0x00000000
        /*03ac*/ 	.short	0x010a
        /*03ae*/ 	.byte	0x3f
	.zero		1


	//   ....[47]....
        /*03b0*/ 	.word	0x00005660
        /*03b4*/ 	.word	0x00000008
        /*03b8*/ 	.word	0x00000000
        /*03bc*/ 	.short	0x010a
        /*03be*/ 	.byte	0x3f
	.zero		1


	//   ....[48]....
        /*03c0*/ 	.word	0x000056f0
        /*03c4*/ 	.word	0x00000009
        /*03c8*/ 	.word	0x00000000
        /*03cc*/ 	.short	0x010a
        /*03ce*/ 	.byte	0x3f
	.zero		1


	//   ....[49]....
        /*03d0*/ 	.word	0x00005780
        /*03d4*/ 	.word	0x00000008
        /*03d8*/ 	.word	0x00000000
        /*03dc*/ 	.short	0x010a
        /*03de*/ 	.byte	0x3f
	.zero		1


	//   ....[50]....
        /*03e0*/ 	.word	0x00005810
        /*03e4*/ 	.word	0x00000009
        /*03e8*/ 	.word	0x00000000
        /*03ec*/ 	.short	0x010a
        /*03ee*/ 	.byte	0x3f
	.zero		1


	//   ....[51]....
        /*03f0*/ 	.word	0x000058a0
        /*03f4*/ 	.word	0x00000008
        /*03f8*/ 	.word	0x00000000
        /*03fc*/ 	.short	0x010a
        /*03fe*/ 	.byte	0x3f
	.zero		1


	//   ....[52]....
        /*0400*/ 	.word	0x00005930
        /*0404*/ 	.word	0x00000009
        /*0408*/ 	.word	0x00000000
        /*040c*/ 	.short	0x010a
        /*040e*/ 	.byte	0x3f
	.zero		1


	//   ....[53]....
        /*0410*/ 	.word	0x000059c0
        /*0414*/ 	.word	0x00000008
        /*0418*/ 	.word	0x00000000
        /*041c*/ 	.short	0x010a
        /*041e*/ 	.byte	0x3f
	.zero		1


	//   ....[54]....
        /*0420*/ 	.word	0x00005a50
        /*0424*/ 	.word	0x00000009
        /*0428*/ 	.word	0x00000000
        /*042c*/ 	.short	0x010a
        /*042e*/ 	.byte	0x3f
	.zero		1


	//   ....[55]....
        /*0430*/ 	.word	0x00005ae0
        /*0434*/ 	.word	0x00000008
        /*0438*/ 	.word	0x00000000
        /*043c*/ 	.short	0x010a
        /*043e*/ 	.byte	0x3f
	.zero		1


	//   ....[56]....
        /*0440*/ 	.word	0x00005b70
        /*0444*/ 	.word	0x00000009
        /*0448*/ 	.word	0x00000000
        /*044c*/ 	.short	0x010a
        /*044e*/ 	.byte	0x3f
	.zero		1


	//   ....[57]....
        /*0450*/ 	.word	0x00005c00
        /*0454*/ 	.word	0x00000008
        /*0458*/ 	.word	0x00000000
        /*045c*/ 	.short	0x010a
        /*045e*/ 	.byte	0x3f
	.zero		1


	//   ....[58]....
        /*0460*/ 	.word	0x00005c90
        /*0464*/ 	.word	0x0000000b
        /*0468*/ 	.word	0x00000000
        /*046c*/ 	.short	0x010a
        /*046e*/ 	.byte	0x3f
	.zero		1


	//   ....[59]....
        /*0470*/ 	.word	0x00005d20
        /*0474*/ 	.word	0x00000003
        /*0478*/ 	.word	0x00000000
        /*047c*/ 	.short	0x010a
        /*047e*/ 	.byte	0x3f
	.zero		1


	//   ....[60]....
        /*0480*/ 	.word	0x00005d80
        /*0484*/ 	.word	0x00000040
        /*0488*/ 	.word	0x00000000
        /*048c*/ 	.short	0x010a
        /*048e*/ 	.byte	0x3f
	.zero		1


	//   ....[61]....
        /*0490*/ 	.word	0x00005dd0
        /*0494*/ 	.word	0x00000003
        /*0498*/ 	.word	0x00000000
        /*049c*/ 	.short	0x010a
        /*049e*/ 	.byte	0x3f
	.zero		1


	//   ....[62]....
        /*04a0*/ 	.word	0x00005e30
        /*04a4*/ 	.word	0x00000005
        /*04a8*/ 	.word	0x00000000
        /*04ac*/ 	.short	0x010a
        /*04ae*/ 	.byte	0x3f
	.zero		1


	//   ....[63]....
        /*04b0*/ 	.word	0x00005e80
        /*04b4*/ 	.word	0x00000040
        /*04b8*/ 	.word	0x00000010
        /*04bc*/ 	.short	0x010a
        /*04be*/ 	.byte	0x3f
	.zero		1


	//   ....[64]....
        /*04c0*/ 	.word	0x00005f50
        /*04c4*/ 	.word	0x0000000d
        /*04c8*/ 	.word	0x00000070
        /*04cc*/ 	.short	0x010a
        /*04ce*/ 	.byte	0x3f
	.zero		1


	//   ....[65]....
        /*04d0*/ 	.word	0x00006020
        /*04d4*/ 	.word	0x00000007
        /*04d8*/ 	.word	0x00000000
        /*04dc*/ 	.short	0x010a
        /*04de*/ 	.byte	0x3f
	.zero		1


	//   ....[66]....
        /*04e0*/ 	.word	0x00006070
        /*04e4*/ 	.word	0x00000008
        /*04e8*/ 	.word	0x00000000
        /*04ec*/ 	.short	0x010a
        /*04ee*/ 	.byte	0x3f
	.zero		1


	//   ....[67]....
        /*04f0*/ 	.word	0x000060c0
        /*04f4*/ 	.word	0x00000009
        /*04f8*/ 	.word	0x00000000
        /*04fc*/ 	.short	0x010a
        /*04fe*/ 	.byte	0x3f
	.zero		1


	//   ....[68]....
        /*0500*/ 	.word	0x00006110
        /*0504*/ 	.word	0x00000008
        /*0508*/ 	.word	0x00000000
        /*050c*/ 	.short	0x010a
        /*050e*/ 	.byte	0x3f
	.zero		1


	//   ....[69]....
        /*0510*/ 	.word	0x00006160
        /*0514*/ 	.word	0x00000009
        /*0518*/ 	.word	0x00000000
        /*051c*/ 	.short	0x010a
        /*051e*/ 	.byte	0x3f
	.zero		1


	//   ....[70]....
        /*0520*/ 	.word	0x000061b0
        /*0524*/ 	.word	0x00000008
        /*0528*/ 	.word	0x00000000
        /*052c*/ 	.short	0x010a
        /*052e*/ 	.byte	0x3f
	.zero		1


	//   ....[71]....
        /*0530*/ 	.word	0x00006200
        /*0534*/ 	.word	0x00000009
        /*0538*/ 	.word	0x00000000
        /*053c*/ 	.short	0x010a
        /*053e*/ 	.byte	0x3f
	.zero		1


	//   ....[72]....
        /*0540*/ 	.word	0x00006250
        /*0544*/ 	.word	0x00000008
        /*0548*/ 	.word	0x00000000
        /*054c*/ 	.short	0x010a
        /*054e*/ 	.byte	0x3f
	.zero		1


	//   ....[73]....
        /*0550*/ 	.word	0x000062a0
        /*0554*/ 	.word	0x00000009
        /*0558*/ 	.word	0x00000000
        /*055c*/ 	.short	0x010a
        /*055e*/ 	.byte	0x3f
	.zero		1


	//   ....[74]....
        /*0560*/ 	.word	0x000062f0
        /*0564*/ 	.word	0x00000008
        /*0568*/ 	.word	0x00000000
        /*056c*/ 	.short	0x010a
        /*056e*/ 	.byte	0x3f
	.zero		1


	//   ....[75]....
        /*0570*/ 	.word	0x00006340
        /*0574*/ 	.word	0x00000009
        /*0578*/ 	.word	0x00000000
        /*057c*/ 	.short	0x010a
        /*057e*/ 	.byte	0x3f
	.zero		1


	//   ....[76]....
        /*0580*/ 	.word	0x00006390
        /*0584*/ 	.word	0x00000008
        /*0588*/ 	.word	0x00000000
        /*058c*/ 	.short	0x010a
        /*058e*/ 	.byte	0x3f
	.zero		1


	//   ....[77]....
        /*0590*/ 	.word	0x000063e0
        /*0594*/ 	.word	0x0000000b
        /*0598*/ 	.word	0x00000000
        /*059c*/ 	.short	0x010a
        /*059e*/ 	.byte	0x3f
	.zero		1


	//----- nvinfo : EIATTR_NUM_MBARRIERS
	.align		4
.L_37:
        /*05a0*/ 	.byte	0x03, 0x38
        /*05a2*/ 	.short	0x0022


	//----- nvinfo : EIATTR_EXIT_INSTR_OFFSETS
	.align		4
        /*05a4*/ 	.byte	0x04, 0x1c
        /*05a6*/ 	.short	(.L_39 - .L_38)


	//   ....[0]....
.L_38:
        /*05a8*/ 	.word	0x00001500


	//   ....[1]....
        /*05ac*/ 	.word	0x00001560


	//   ....[2]....
        /*05b0*/ 	.word	0x00004760


	//   ....[3]....
        /*05b4*/ 	.word	0x00004790


	//   ....[4]....
        /*05b8*/ 	.word	0x00005d70


	//----- nvinfo : EIATTR_MAX_THREADS
	.align		4
.L_39:
        /*05bc*/ 	.byte	0x04, 0x05
        /*05be*/ 	.short	(.L_41 - .L_40)
.L_40:
        /*05c0*/ 	.word	0x00000180
        /*05c4*/ 	.word	0x00000001
        /*05c8*/ 	.word	0x00000001


	//----- nvinfo : EIATTR_CRS_STACK_SIZE
	.align		4
.L_41:
        /*05cc*/ 	.byte	0x04, 0x1e
        /*05ce*/ 	.short	(.L_43 - .L_42)
.L_42:
        /*05d0*/ 	.word	0x00000000


	//----- nvinfo : EIATTR_CBANK_PARAM_SIZE
	.align		4
.L_43:
        /*05d4*/ 	.byte	0x03, 0x19
        /*05d6*/ 	.short	0x0470


	//----- nvinfo : EIATTR_PARAM_CBANK
	.align		4
        /*05d8*/ 	.byte	0x04, 0x0a
        /*05da*/ 	.short	(.L_45 - .L_44)
	.align		4
.L_44:
        /*05dc*/ 	.word	index@(.nv.constant0._ZN7cutlass13device_kernelINS_4gemm6kernel13GemmUniversalIN4cute5tupleIJiiiiEEENS1_10collective13CollectiveMmaINS1_34MainloopSm90TmaGmmaWarpSpecializedILi14ENS5_IJNS4_1CILi1EEENSA_ILi2EEESB_EEENS1_32KernelTmaWarpSpecializedPingpongEEENS5_IJNSA_ILi64EEESG_NSA_ILi128EEEEEEaNS5_IJlSB_lEEEaSJ_NS4_8TiledMMAINS4_8MMA_AtomIJNS4_4SM904GMMA26MMA_64x64x32_S32S8S8_SS_TNEEEENS4_6LayoutINS5_IJSB_SB_SB_EEENS5_IJNSA_ILi0EEESS_SS_EEEEENS5_IJNS4_10UnderscoreESV_SV_EEEEENS4_23SM90_TMA_LOAD_MULTICASTENS4_14ComposedLayoutINS4_7SwizzleILi3ELi4ELi3EEENS4_18smem_ptr_flag_bitsILi8EEENSQ_INS5_IJNSA_ILi8EEESH_EEENS5_IJSH_SB_EEEEEEEvNS4_8identityENS4_13SM90_TMA_LOADES18_vS19_EENS_8epilogue10collective6detail29Sm90TmaWarpSpecializedAdapterINS1D_15DefaultEpilogueIaSJ_SJ_NS1C_6thread17LinearCombinationIaLi1EiiLNS1H_9ScaleType4KindE0ELNS_15FloatRoundStyleE2EaEENS1_15EpilogueDefaultEEEEEvvEEEEvNT_6ParamsE)
        /*05e0*/ 	.short	0x0210
        /*05e2*/ 	.short	0x0470


	//----- nvinfo : EIATTR_SW_WAR
	.align		4
.L_45:
        /*05e4*/ 	.byte	0x04, 0x36
        /*05e6*/ 	.short	(.L_47 - .L_46)
.L_46:
        /*05e8*/ 	.word	0x00000008
.L_47:


//--------------------- .nv.callgraph             --------------------------
	.section	.nv.callgraph,"",@"SHT_CUDA_CALLGRAPH"
	.align	4
	.sectionentsize	8
	.align		4
        /*0000*/ 	.word	0x00000000
	.align		4
        /*0004*/ 	.word	0xffffffff
	.align		4
        /*0008*/ 	.word	index@(_ZN7cutlass13device_kernelINS_4gemm6kernel13GemmUniversalIN4cute5tupleIJiiiiEEENS1_10collective13CollectiveMmaINS1_34MainloopSm90TmaGmmaWarpSpecializedILi14ENS5_IJNS4_1CILi1EEENSA_ILi2EEESB_EEENS1_32KernelTmaWarpSpecializedPingpongEEENS5_IJNSA_ILi64EEESG_NSA_ILi128EEEEEEaNS5_IJlSB_lEEEaSJ_NS4_8TiledMMAINS4_8MMA_AtomIJNS4_4SM904GMMA26MMA_64x64x32_S32S8S8_SS_TNEEEENS4_6LayoutINS5_IJSB_SB_SB_EEENS5_IJNSA_ILi0EEESS_SS_EEEEENS5_IJNS4_10UnderscoreESV_SV_EEEEENS4_23SM90_TMA_LOAD_MULTICASTENS4_14ComposedLayoutINS4_7SwizzleILi3ELi4ELi3EEENS4_18smem_ptr_flag_bitsILi8EEENSQ_INS5_IJNSA_ILi8EEESH_EEENS5_IJSH_SB_EEEEEEEvNS4_8identityENS4_13SM90_TMA_LOADES18_vS19_EENS_8epilogue10collective6detail29Sm90TmaWarpSpecializedAdapterINS1D_15DefaultEpilogueIaSJ_SJ_NS1C_6thread17LinearCombinationIaLi1EiiLNS1H_9ScaleType4KindE0ELNS_15FloatRoundStyleE2EaEENS1_15EpilogueDefaultEEEEEvvEEEEvNT_6ParamsE)
	.align		4
        /*000c*/ 	.word	index@(__assertfail)
	.align		4
        /*0010*/ 	.word	0x00000000
	.align		4
        /*0014*/ 	.word	0xfffffffe
	.align		4
        /*0018*/ 	.word	0x00000000
	.align		4
        /*001c*/ 	.word	0xfffffffd
	.align		4
        /*0020*/ 	.word	0x00000000
	.align		4
        /*0024*/ 	.word	0xfffffffc


//--------------------- .nv.constant4             --------------------------
	.section	.nv.constant4,"a",@progbits
	.align	8
	.align		8
.nv.constant4:
        /*0000*/ 	.dword	__assertfail
	.align		8
        /*0008*/ 	.dword	__unnamed_1
	.align		8
        /*0010*/ 	.dword	_ZN40_INTERNAL_ba4df72f_4_k_cu_e99882da_198294cuda3std3__45__cpo5beginE
	.align		8
        /*0018*/ 	.dword	_ZN40_INTERNAL_ba4df72f_4_k_cu_e99882da_198294cuda3std3__45__cpo3endE
	.align		8
        /*0020*/ 	.dword	_ZN40_INTERNAL_ba4df72f_4_k_cu_e99882da_198294cuda3std3__45__cpo6cbeginE
	.align		8
        /*0028*/ 	.dword	_ZN40_INTERNAL_ba4df72f_4_k_cu_e99882da_198294cuda3std3__45__cpo4cendE
	.align		8
        /*0030*/ 	.dword	_ZN40_INTERNAL_ba4df72f_4_k_cu_e99882da_198294cuda3std3__442_GLOBAL__N__ba4df72f_4_k_cu_e99882da_198296ignoreE
	.align		8
        /*0038*/ 	.dword	_ZN40_INTERNAL_ba4df72f_4_k_cu_e99882da_198294cuda3std3__419piecewise_constructE
	.align		8
        /*0040*/ 	.dword	_ZN40_INTERNAL_ba4df72f_4_k_cu_e99882da_198294cuda3std3__48in_placeE
	.align		8
        /*0048*/ 	.dword	_ZN40_INTERNAL_ba4df72f_4_k_cu_e99882da_198294cuda3std6ranges3__45__cpo4swapE
	.align		8
        /*0050*/ 	.dword	_ZN40_INTERNAL_ba4df72f_4_k_cu_e99882da_198294cuda3std6ranges3__45__cpo9iter_moveE
	.align		8
        /*0058*/ 	.dword	_ZN40_INTERNAL_ba4df72f_4_k_cu_e99882da_198294cute7productE
	.align		8
        /*0060*/ 	.dword	_ZN40_INTERNAL_ba4df72f_4_k_cu_e99882da_198294cute1_E
	.align		8
        /*0068*/ 	.dword	$str$22
	.align		8
        /*0070*/ 	.dword	$str$23


//--------------------- .text._ZN7cutlass13device_kernelINS_4gemm6kernel13GemmUniversalIN4cute5tupleIJiiiiEEENS1_10collective13CollectiveMmaINS1_34MainloopSm90TmaGmmaWarpSpecializedILi14ENS5_IJNS4_1CILi1EEENSA_ILi2EEESB_EEENS1_32KernelTmaWarpSpecializedPingpongEEENS5_IJNSA_ILi64EEESG_NSA_ILi128EEEEEEaNS5_IJlSB_lEEEaSJ_NS4_8TiledMMAINS4_8MMA_AtomIJNS4_4SM904GMMA26MMA_64x64x32_S32S8S8_SS_TNEEEENS4_6LayoutINS5_IJSB_SB_SB_EEENS5_IJNSA_ILi0EEESS_SS_EEEEENS5_IJNS4_10UnderscoreESV_SV_EEEEENS4_23SM90_TMA_LOAD_MULTICASTENS4_14ComposedLayoutINS4_7SwizzleILi3ELi4ELi3EEENS4_18smem_ptr_flag_bitsILi8EEENSQ_INS5_IJNSA_ILi8EEESH_EEENS5_IJSH_SB_EEEEEEEvNS4_8identityENS4_13SM90_TMA_LOADES18_vS19_EENS_8epilogue10collective6detail29Sm90TmaWarpSpecializedAdapterINS1D_15DefaultEpilogueIaSJ_SJ_NS1C_6thread17LinearCombinationIaLi1EiiLNS1H_9ScaleType4KindE0ELNS_15FloatRoundStyleE2EaEENS1_15EpilogueDefaultEEEEEvvEEEEvNT_6ParamsE --------------------------
	.section	.text._ZN7cutlass13device_kernelINS_4gemm6kernel13GemmUniversalIN4cute5tupleIJiiiiEEENS1_10collective13CollectiveMmaINS1_34MainloopSm90TmaGmmaWarpSpecializedILi14ENS5_IJNS4_1CILi1EEENSA_ILi2EEESB_EEENS1_32KernelTmaWarpSpecializedPingpongEEENS5_IJNSA_ILi64EEESG_NSA_ILi128EEEEEEaNS5_IJlSB_lEEEaSJ_NS4_8TiledMMAINS4_8MMA_AtomIJNS4_4SM904GMMA26MMA_64x64x32_S32S8S8_SS_TNEEEENS4_6LayoutINS5_IJSB_SB_SB_EEENS5_IJNSA_ILi0EEESS_SS_EEEEENS5_IJNS4_10UnderscoreESV_SV_EEEEENS4_23SM90_TMA_LOAD_MULTICASTENS4_14ComposedLayoutINS4_7SwizzleILi3ELi4ELi3EEENS4_18smem_ptr_flag_bitsILi8EEENSQ_INS5_IJNSA_ILi8EEESH_EEENS5_IJSH_SB_EEEEEEEvNS4_8identityENS4_13SM90_TMA_LOADES18_vS19_EENS_8epilogue10collective6detail29Sm90TmaWarpSpecializedAdapterINS1D_15DefaultEpilogueIaSJ_SJ_NS1C_6thread17LinearCombinationIaLi1EiiLNS1H_9ScaleType4KindE0ELNS_15FloatRoundStyleE2EaEENS1_15EpilogueDefaultEEEEEvvEEEEvNT_6ParamsE,"ax",@progbits
	.align	128
.text._ZN7cutlass13device_kernelINS_4gemm6kernel13GemmUniversalIN4cute5tupleIJiiiiEEENS1_10collective13CollectiveMmaINS1_34MainloopSm90TmaGmmaWarpSpecializedILi14ENS5_IJNS4_1CILi1EEENSA_ILi2EEESB_EEENS1_32KernelTmaWarpSpecializedPingpongEEENS5_IJNSA_ILi64EEESG_NSA_ILi128EEEEEEaNS5_IJlSB_lEEEaSJ_NS4_8TiledMMAINS4_8MMA_AtomIJNS4_4SM904GMMA26MMA_64x64x32_S32S8S8_SS_TNEEEENS4_6LayoutINS5_IJSB_SB_SB_EEENS5_IJNSA_ILi0EEESS_SS_EEEEENS5_IJNS4_10UnderscoreESV_SV_EEEEENS4_23SM90_TMA_LOAD_MULTICASTENS4_14ComposedLayoutINS4_7SwizzleILi3ELi4ELi3EEENS4_18smem_ptr_flag_bitsILi8EEENSQ_INS5_IJNSA_ILi8EEESH_EEENS5_IJSH_SB_EEEEEEEvNS4_8identityENS4_13SM90_TMA_LOADES18_vS19_EENS_8epilogue10collective6detail29Sm90TmaWarpSpecializedAdapterINS1D_15DefaultEpilogueIaSJ_SJ_NS1C_6thread17LinearCombinationIaLi1EiiLNS1H_9ScaleType4KindE0ELNS_15FloatRoundStyleE2EaEENS1_15EpilogueDefaultEEEEEvvEEEEvNT_6ParamsE:
        .type           _ZN7cutlass13device_kernelINS_4gemm6kernel13GemmUniversalIN4cute5tupleIJiiiiEEENS1_10collective13CollectiveMmaINS1_34MainloopSm90TmaGmmaWarpSpecializedILi14ENS5_IJNS4_1CILi1EEENSA_ILi2EEESB_EEENS1_32KernelTmaWarpSpecializedPingpongEEENS5_IJNSA_ILi64EEESG_NSA_ILi128EEEEEEaNS5_IJlSB_lEEEaSJ_NS4_8TiledMMAINS4_8MMA_AtomIJNS4_4SM904GMMA26MMA_64x64x32_S32S8S8_SS_TNEEEENS4_6LayoutINS5_IJSB_SB_SB_EEENS5_IJNSA_ILi0EEESS_SS_EEEEENS5_IJNS4_10UnderscoreESV_SV_EEEEENS4_23SM90_TMA_LOAD_MULTICASTENS4_14ComposedLayoutINS4_7SwizzleILi3ELi4ELi3EEENS4_18smem_ptr_flag_bitsILi8EEENSQ_INS5_IJNSA_ILi8EEESH_EEENS5_IJSH_SB_EEEEEEEvNS4_8identityENS4_13SM90_TMA_LOADES18_vS19_EENS_8epilogue10collective6detail29Sm90TmaWarpSpecializedAdapterINS1D_15DefaultEpilogueIaSJ_SJ_NS1C_6thread17LinearCombinationIaLi1EiiLNS1H_9ScaleType4KindE0ELNS_15FloatRoundStyleE2EaEENS1_15EpilogueDefaultEEEEEvvEEEEvNT_6ParamsE,@function
        .size           _ZN7cutlass13device_kernelINS_4gemm6kernel13GemmUniversalIN4cute5tupleIJiiiiEEENS1_10collective13CollectiveMmaINS1_34MainloopSm90TmaGmmaWarpSpecializedILi14ENS5_IJNS4_1CILi1EEENSA_ILi2EEESB_EEENS1_32KernelTmaWarpSpecializedPingpongEEENS5_IJNSA_ILi64EEESG_NSA_ILi128EEEEEEaNS5_IJlSB_lEEEaSJ_NS4_8TiledMMAINS4_8MMA_AtomIJNS4_4SM904GMMA26MMA_64x64x32_S32S8S8_SS_TNEEEENS4_6LayoutINS5_IJSB_SB_SB_EEENS5_IJNSA_ILi0EEESS_SS_EEEEENS5_IJNS4_10UnderscoreESV_SV_EEEEENS4_23SM90_TMA_LOAD_MULTICASTENS4_14ComposedLayoutINS4_7SwizzleILi3ELi4ELi3EEENS4_18smem_ptr_flag_bitsILi8EEENSQ_INS5_IJNSA_ILi8EEESH_EEENS5_IJSH_SB_EEEEEEEvNS4_8identityENS4_13SM90_TMA_LOADES18_vS19_EENS_8epilogue10collective6detail29Sm90TmaWarpSpecializedAdapterINS1D_15DefaultEpilogueIaSJ_SJ_NS1C_6thread17LinearCombinationIaLi1EiiLNS1H_9ScaleType4KindE0ELNS_15FloatRoundStyleE2EaEENS1_15EpilogueDefaultEEEEEvvEEEEvNT_6ParamsE,(.L_x_164 - _ZN7cutlass13device_kernelINS_4gemm6kernel13GemmUniversalIN4cute5tupleIJiiiiEEENS1_10collective13CollectiveMmaINS1_34MainloopSm90TmaGmmaWarpSpecializedILi14ENS5_IJNS4_1CILi1EEENSA_ILi2EEESB_EEENS1_32KernelTmaWarpSpecializedPingpongEEENS5_IJNSA_ILi64EEESG_NSA_ILi128EEEEEEaNS5_IJlSB_lEEEaSJ_NS4_8TiledMMAINS4_8MMA_AtomIJNS4_4SM904GMMA26MMA_64x64x32_S32S8S8_SS_TNEEEENS4_6LayoutINS5_IJSB_SB_SB_EEENS5_IJNSA_ILi0EEESS_SS_EEEEENS5_IJNS4_10UnderscoreESV_SV_EEEEENS4_23SM90_TMA_LOAD_MULTICASTENS4_14ComposedLayoutINS4_7SwizzleILi3ELi4ELi3EEENS4_18smem_ptr_flag_bitsILi8EEENSQ_INS5_IJNSA_ILi8EEESH_EEENS5_IJSH_SB_EEEEEEEvNS4_8identityENS4_13SM90_TMA_LOADES18_vS19_EENS_8epilogue10collective6detail29Sm90TmaWarpSpecializedAdapterINS1D_15DefaultEpilogueIaSJ_SJ_NS1C_6thread17LinearCombinationIaLi1EiiLNS1H_9ScaleType4KindE0ELNS_15FloatRoundStyleE2EaEENS1_15EpilogueDefaultEEEEEvvEEEEvNT_6ParamsE)
        .other          _ZN7cutlass13device_kernelINS_4gemm6kernel13GemmUniversalIN4cute5tupleIJiiiiEEENS1_10collective13CollectiveMmaINS1_34MainloopSm90TmaGmmaWarpSpecializedILi14ENS5_IJNS4_1CILi1EEENSA_ILi2EEESB_EEENS1_32KernelTmaWarpSpecializedPingpongEEENS5_IJNSA_ILi64EEESG_NSA_ILi128EEEEEEaNS5_IJlSB_lEEEaSJ_NS4_8TiledMMAINS4_8MMA_AtomIJNS4_4SM904GMMA26MMA_64x64x32_S32S8S8_SS_TNEEEENS4_6LayoutINS5_IJSB_SB_SB_EEENS5_IJNSA_ILi0EEESS_SS_EEEEENS5_IJNS4_10UnderscoreESV_SV_EEEEENS4_23SM90_TMA_LOAD_MULTICASTENS4_14ComposedLayoutINS4_7SwizzleILi3ELi4ELi3EEENS4_18smem_ptr_flag_bitsILi8EEENSQ_INS5_IJNSA_ILi8EEESH_EEENS5_IJSH_SB_EEEEEEEvNS4_8identityENS4_13SM90_TMA_LOADES18_vS19_EENS_8epilogue10collective6detail29Sm90TmaWarpSpecializedAdapterINS1D_15DefaultEpilogueIaSJ_SJ_NS1C_6thread17LinearCombinationIaLi1EiiLNS1H_9ScaleType4KindE0ELNS_15FloatRoundStyleE2EaEENS1_15EpilogueDefaultEEEEEvvEEEEvNT_6ParamsE,@"STO_CUDA_ENTRY STV_DEFAULT"
_ZN7cutlass13device_kernelINS_4gemm6kernel13GemmUniversalIN4cute5tupleIJiiiiEEENS1_10collective13CollectiveMmaINS1_34MainloopSm90TmaGmmaWarpSpecializedILi14ENS5_IJNS4_1CILi1EEENSA_ILi2EEESB_EEENS1_32KernelTmaWarpSpecializedPingpongEEENS5_IJNSA_ILi64EEESG_NSA_ILi128EEEEEEaNS5_IJlSB_lEEEaSJ_NS4_8TiledMMAINS4_8MMA_AtomIJNS4_4SM904GMMA26MMA_64x64x32_S32S8S8_SS_TNEEEENS4_6LayoutINS5_IJSB_SB_SB_EEENS5_IJNSA_ILi0EEESS_SS_EEEEENS5_IJNS4_10UnderscoreESV_SV_EEEEENS4_23SM90_TMA_LOAD_MULTICASTENS4_14ComposedLayoutINS4_7SwizzleILi3ELi4ELi3EEENS4_18smem_ptr_flag_bitsILi8EEENSQ_INS5_IJNSA_ILi8EEESH_EEENS5_IJSH_SB_EEEEEEEvNS4_8identityENS4_13SM90_TMA_LOADES18_vS19_EENS_8epilogue10collective6detail29Sm90TmaWarpSpecializedAdapterINS1D_15DefaultEpilogueIaSJ_SJ_NS1C_6thread17LinearCombinationIaLi1EiiLNS1H_9ScaleType4KindE0ELNS_15FloatRoundStyleE2EaEENS1_15EpilogueDefaultEEEEEvvEEEEvNT_6ParamsE:
[----:B------:R-:W0:Y:S02]  /*0000*/  LDC R1, c[0x0][0x28] ;  /* 0x00000a00ff017b82 */ /* 0x000e240000000800 */
[----:B0-----:R-:W-:Y:S01]  /*0010*/  VIADD R1, R1, 0xfffffff8 ;  /* 0xfffffff801017836 */ /* 0x001fe20000000000 */
[----:B------:R-:W0:Y:S01]  /*0020*/  S2R R4, SR_TID.X ;  /* 0x0000000000047919 */ /* 0x000e220000002100 */
[----:B------:R-:W-:Y:S01]  /*0030*/  ELECT P0, URZ, PT ;  /* 0x00000000003f782f */ /* 0x000fe20003800000 */
[----:B------:R-:W-:Y:S01]  /*0040*/  BSSY B0, `(.L_x_0) ;  /* 0x000000f000007945 */ /* 0x000fe20003800000 */
[--C-:B0-----:R-:W-:Y:S02]  /*0050*/  SHF.R.U32.HI R2, RZ, 0x5, R4.reuse ;  /* 0x00000005ff027819 */ /* 0x101fe40000011604 */
[----:B------:R-:W-:-:S03]  /*0060*/  SHF.R.U32.HI R7, RZ, 0x7, R4 ;  /* 0x00000007ff077819 */ /* 0x000fc60000011604 */
[----:B------:R-:W0:Y:S04]  /*0070*/  SHFL.IDX PT, R5, R2, RZ, 0x1f ;  /* 0x00001fff02057589 */ /* 0x000e2800000e0000 */
[----:B------:R1:W2:Y:S01]  /*0080*/  SHFL.IDX PT, R10, R7, RZ, 0x1f ;  /* 0x00001fff070a7589 */ /* 0x0002a200000e0000 */
[----:B0-----:R-:W-:-:S13]  /*0090*/  ISETP.NE.OR P0, PT, R5, RZ, !P0 ;  /* 0x000000ff0500720c */ /* 0x001fda0004705670 */
[----:B-12---:R-:W-:Y:S05]  /*00a0*/  @P0 BRA `(.L_x_1) ;  /* 0x0000000000200947 */ /* 0x006fea0003800000 */
[----:B------:R-:W-:Y:S02]  /*00b0*/  ULDC.64 UR4, c[0x0][0x198] ;  /* 0x0000660000047ab9 */ /* 0x000fe40000000a00 */
[----:B------:R-:W-:Y:S02]  /*00c0*/  UIADD3 UR6, UP0, UR4, 0xf0, URZ ;  /* 0x000000f004067890 */ /* 0x000fe4000ff1e03f */
[----:B------:R-:W-:Y:S02]  /*00d0*/  UIADD3 UR4, UP1, UR4, 0x1f0, URZ ;  /* 0x000001f004047890 */ /* 0x000fe4000ff3e03f */
[----:B------:R-:W-:Y:S02]  /*00e0*/  UIADD3.X UR7, URZ, UR5, URZ, UP0, !UPT ;  /* 0x000000053f077290 */ /* 0x000fe400087fe43f */
[----:B------:R-:W-:-:S07]  /*00f0*/  UIADD3.X UR5, URZ, UR5, URZ, UP1, !UPT ;  /* 0x000000053f057290 */ /* 0x000fce0008ffe43f */
[----:B------:R0:W-:Y:S02]  /*0100*/  UTMACCTL.PF [UR6] ;  /* 0x00000000060079b9 */ /* 0x0001e40008040000 */
[----:B------:R0:W-:Y:S02]  /*0110*/  UTMACCTL.PF [UR4] ;  /* 0x00000000040079b9 */ /* 0x0001e40008040000 */
[----:B0-----:R-:W-:Y:S01]  /*0120*/  NOP ;  /* 0x0000000000007918 */ /* 0x001fe20000000000 */
.L_x_1:
[----:B------:R-:W-:Y:S05]  /*0130*/  BSYNC B0 ;  /* 0x0000000000007941 */ /* 0x000fea0003800000 */
.L_x_0:
[----:B------:R-:W0:Y:S02]  /*0140*/  SHFL.IDX PT, R8, R2, RZ, 0x1f ;  /* 0x00001fff02087589 */ /* 0x000e2400000e0000 */
[----:B0-----:R-:W-:-:S13]  /*0150*/  ISETP.NE.AND P0, PT, R8, RZ, PT ;  /* 0x000000ff0800720c */ /* 0x001fda0003f05270 */
[----:B------:R-:W-:Y:S05]  /*0160*/  @P0 BRA `(.L_x_2) ;  /* 0x0000000000b40947 */ /* 0x000fea0003800000 */
[----:B------:R-:W-:Y:S01]  /*0170*/  ELECT P0, URZ, PT ;  /* 0x00000000003f782f */ /* 0x000fe20003800000 */
[----:B------:R-:W-:-:S12]  /*0180*/  BSSY B0, `(.L_x_2) ;  /* 0x000002b000007945 */ /* 0x000fd80003800000 */
[----:B------:R-:W-:Y:S05]  /*0190*/  @!P0 BRA `(.L_x_3) ;  /* 0x0000000000a48947 */ /* 0x000fea0003800000 */
[----:B------:R-:W0:Y:S01]  /*01a0*/  S2UR UR8, SR_CgaCtaId ;  /* 0x00000000000879c3 */ /* 0x000e220000008800 */
[----:B------:R-:W-:Y:S01]  /*01b0*/  UMOV UR4, 0x400 ;  /* 0x0000040000047882 */ /* 0x000fe20000000000 */
[----:B------:R-:W-:Y:S01]  /*01c0*/  UMOV UR5, 0x1 ;  /* 0x0000000100057882 */ /* 0x000fe20000000000 */
[----:B------:R-:W-:Y:S02]  /*01d0*/  UMOV UR6, 0x2 ;  /* 0x0000000200067882 */ /* 0x000fe40000000000 */
[----:B------:R-:W-:-:S04]  /*01e0*/  UIADD3 UR6, -UR6, 0x100000, URZ ;  /* 0x0010000006067890 */ /* 0x000fc8000fffe13f */
[----:B------:R-:W-:Y:S02]  /*01f0*/  USHF.L.U32 UR7, UR6, 0xb, URZ ;  /* 0x0000000b06077899 */ /* 0x000fe4000800063f */
[----:B------:R-:W-:Y:S02]  /*0200*/  USHF.L.U32 UR6, UR6, 0x1, URZ ;  /* 0x0000000106067899 */ /* 0x000fe4000800063f */
[----:B0-----:R-:W-:Y:S02]  /*0210*/  ULEA UR8, UR8, UR4, 0x18 ;  /* 0x0000000408087291 */ /* 0x001fe4000f8ec03f */
[----:B------:R-:W-:-:S04]  /*0220*/  UIADD3 UR4, -UR5, 0x100000, URZ ;  /* 0x0010000005047890 */ /* 0x000fc8000fffe13f */
[----:B------:R-:W-:Y:S02]  /*0230*/  USHF.L.U32 UR5, UR4, 0xb, URZ ;  /* 0x0000000b04057899 */ /* 0x000fe4000800063f */
[----:B------:R-:W-:Y:S01]  /*0240*/  USHF.L.U32 UR4, UR4, 0x1, URZ ;  /* 0x0000000104047899 */ /* 0x000fe2000800063f */
[----:B------:R-:W0:Y:S11]  /*0250*/  FENCE.VIEW.ASYNC.S ;  /* 0x00000000000073c6 */ /* 0x000e360000000000 */
[----:B0-----:R0:W1:Y:S01]  /*0260*/  SYNCS.EXCH.64 URZ, [UR8], UR4 ;  /* 0x00000004083f75b2 */ /* 0x0010620008000100 */
[----:B------:R0:W2:Y:S01]  /*0270*/  SYNCS.EXCH.64 URZ, [UR8+0x70], UR6 ;  /* 0x00007006083f75b2 */ /* 0x0000a20008000100 */
[----:B------:R0:W3:Y:S01]  /*0280*/  SYNCS.EXCH.64 URZ, [UR8+0x8], UR4 ;  /* 0x00000804083f75b2 */ /* 0x0000e20008000100 */
[----:B------:R0:W4:Y:S01]  /*0290*/  SYNCS.EXCH.64 URZ, [UR8+0x78], UR6 ;  /* 0x00007806083f75b2 */ /* 0x0001220008000100 */
[----:B------:R0:W0:Y:S01]  /*02a0*/  SYNCS.EXCH.64 URZ, [UR8+0x10], UR4 ;  /* 0x00001004083f75b2 */ /* 0x0000220008000100 */
        /* <DEDUP_REMOVED lines=23> */
[----:B-1234-:R-:W-:Y:S01]  /*0420*/  NOP ;  /* 0x0000000000007918 */ /* 0x01efe20000000000 */
.L_x_3:
[----:B0-----:R-:W-:Y:S05]  /*0430*/  BSYNC B0 ;  /* 0x0000000000007941 */ /* 0x001fea0003800000 */
.L_x_2:
[----:B------:R-:W0:Y:S01]  /*0440*/  SHFL.IDX PT, R11, R2, RZ, 0x1f ;  /* 0x00001fff020b7589 */ /* 0x000e2200000e0000 */
[----:B------:R-:W1:Y:S01]  /*0450*/  S2UR UR12, SR_CTAID.X ;  /* 0x00000000000c79c3 */ /* 0x000e620000002500 */
[----:B------:R-:W-:Y:S02]  /*0460*/  SHF.R.S32.HI R3, RZ, 0x1f, R4 ;  /* 0x0000001fff037819 */ /* 0x000fe40000011404 */
[----:B------:R-:W-:Y:S01]  /*0470*/  ELECT P0, URZ, PT ;  /* 0x00000000003f782f */ /* 0x000fe20003800000 */
[----:B------:R-:W2:Y:S01]  /*0480*/  SHFL.IDX PT, R9, R2, RZ, 0x1f ;  /* 0x00001fff02097589 */ /* 0x000ea200000e0000 */
[----:B------:R-:W-:Y:S02]  /*0490*/  ELECT P1, URZ, PT ;  /* 0x00000000003f782f */ /* 0x000fe40003820000 */
[----:B------:R-:W-:Y:S01]  /*04a0*/  LEA.HI R3, R3, R4, RZ, 0x7 ;  /* 0x0000000403037211 */ /* 0x000fe200078f38ff */
[----:B------:R-:W-:Y:S01]  /*04b0*/  ULDC UR4, c[0x0][0x150] ;  /* 0x0000540000047ab9 */ /* 0x000fe20000000800 */
[----:B------:R-:W3:Y:S01]  /*04c0*/  S2R R6, SR_CTAID.Y ;  /* 0x0000000000067919 */ /* 0x000ee20000002600 */
[----:B------:R-:W4:Y:S01]  /*04d0*/  LDC R21, c[0x0][0x148] ;  /* 0x00005200ff157b82 */ /* 0x000f220000000800 */
[----:B------:R-:W-:Y:S01]  /*04e0*/  LOP3.LUT R3, R3, 0xffffff80, RZ, 0xc0, !PT ;  /* 0xffffff8003037812 */ /* 0x000fe200078ec0ff */
[----:B------:R-:W-:Y:S01]  /*04f0*/  UMOV UR11, 0x80 ;  /* 0x00000080000b7882 */ /* 0x000fe20000000000 */
[----:B------:R-:W-:Y:S01]  /*0500*/  NOP ;  /* 0x0000000000007918 */ /* 0x000fe20000000000 */
[----:B------:R-:W-:Y:S01]  /*0510*/  NOP ;  /* 0x0000000000007918 */ /* 0x000fe20000000000 */
[C---:B------:R-:W-:Y:S01]  /*0520*/  VIADD R35, R10.reuse, 0xffffffff ;  /* 0xffffffff0a237836 */ /* 0x040fe20000000000 */
[----:B------:R-:W-:Y:S01]  /*0530*/  ISETP.NE.AND P2, PT, R10, RZ, PT ;  /* 0x000000ff0a00720c */ /* 0x000fe20003f45270 */
[----:B------:R-:W-:Y:S01]  /*0540*/  IMAD.IADD R3, R4, 0x1, -R3 ;  /* 0x0000000104037824 */ /* 0x000fe200078e0a03 */
[----:B------:R-:W5:Y:S02]  /*0550*/  LDC R15, c[0x0][0x140] ;  /* 0x00005000ff0f7b82 */ /* 0x000f640000000800 */
[----:B------:R-:W-:-:S02]  /*0560*/  ISETP.GE.U32.AND P5, PT, R35, 0x2, PT ;  /* 0x000000022300780c */ /* 0x000fc40003fa6070 */
[----:B------:R-:W-:Y:S02]  /*0570*/  SHF.R.S32.HI R0, RZ, 0x1f, R3 ;  /* 0x0000001fff007819 */ /* 0x000fe40000011403 */
[----:B0-----:R-:W-:Y:S02]  /*0580*/  ISETP.NE.OR P0, PT, R11, RZ, !P0 ;  /* 0x000000ff0b00720c */ /* 0x001fe40004705670 */
[----:B------:R-:W0:Y:S01]  /*0590*/  LDC R14, c[0x0][0x144] ;  /* 0x00005100ff0e7b82 */ /* 0x000e220000000800 */
[----:B------:R-:W-:Y:S02]  /*05a0*/  SHF.R.S32.HI R11, RZ, 0x1f, R8 ;  /* 0x0000001fff0b7819 */ /* 0x000fe40000011408 */
[----:B--2---:R-:W-:Y:S02]  /*05b0*/  ISETP.NE.OR P1, PT, R9, RZ, !P1 ;  /* 0x000000ff0900720c */ /* 0x004fe40004f25670 */
[----:B------:R-:W-:Y:S02]  /*05c0*/  LEA.HI R11, R11, R8, RZ, 0x2 ;  /* 0x000000080b0b7211 */ /* 0x000fe400078f10ff */
[----:B-1----:R-:W-:-:S02]  /*05d0*/  I2FP.F32.U32 R13, UR12 ;  /* 0x0000000c000d7c45 */ /* 0x002fc40008201000 */
[----:B------:R-:W-:Y:S02]  /*05e0*/  LOP3.LUT R11, R11, 0x3ffffffc, RZ, 0xc0, !PT ;  /* 0x3ffffffc0b0b7812 */ /* 0x000fe400078ec0ff */
[----:B------:R-:W-:Y:S01]  /*05f0*/  LEA.HI R2, R0, R3, RZ, 0x3 ;  /* 0x0000000300027211 */ /* 0x000fe200078f18ff */
[----:B------:R-:W-:Y:S01]  /*0600*/  VOTEU.ALL UP0, P0 ;  /* 0x00000000003f7886 */ /* 0x000fe20000000000 */
[----:B------:R-:W-:Y:S01]  /*0610*/  FMUL R13, R13, UR4 ;  /* 0x000000040d0d7c20 */ /* 0x000fe20008400000 */
[----:B------:R-:W-:Y:S01]  /*0620*/  IMAD.IADD R11, R8, 0x1, -R11 ;  /* 0x00000001080b7824 */ /* 0x000fe200078e0a0b */
[----:B---3--:R-:W-:Y:S01]  /*0630*/  I2FP.F32.U32 R8, R6 ;  /* 0x0000000600087245 */ /* 0x008fe20000201000 */
[----:B------:R-:W-:Y:S01]  /*0640*/  VOTEU.ALL UP1, P1 ;  /* 0x00000000003f7886 */ /* 0x000fe20000820000 */
[----:B------:R-:W1:Y:S01]  /*0650*/  @!UP0 S2UR UR7, SR_CgaCtaId ;  /* 0x00000000000789c3 */ /* 0x000e620000008800 */
[----:B------:R-:W-:Y:S01]  /*0660*/  ULDC UR4, c[0x0][0x154] ;  /* 0x0000550000047ab9 */ /* 0x000fe20000000800 */
[--C-:B------:R-:W-:Y:S01]  /*0670*/  SHF.R.S32.HI R9, RZ, 0x3, R2.reuse ;  /* 0x00000003ff097819 */ /* 0x100fe20000011402 */
[----:B------:R-:W-:Y:S01]  /*0680*/  FMUL R8, R8, UR4 ;  /* 0x0000000408087c20 */ /* 0x000fe20008400000 */
[----:B------:R-:W-:Y:S01]  /*0690*/  SHF.R.S32.HI R12, RZ, 0x1f, R2 ;  /* 0x0000001fff0c7819 */ /* 0x000fe20000011402 */
[----:B------:R-:W2:Y:S01]  /*06a0*/  F2I.U32.TRUNC.NTZ R13, R13 ;  /* 0x0000000d000d7305 */ /* 0x000ea2000020f000 */
[----:B------:R-:W-:Y:S01]  /*06b0*/  SHF.R.S32.HI R2, RZ, 0x1f, R5 ;  /* 0x0000001fff027819 */ /* 0x000fe20000011405 */
[----:B------:R-:W-:Y:S01]  /*06c0*/  UMOV UR4, 0x20 ;  /* 0x0000002000047882 */ /* 0x000fe20000000000 */
[----:B------:R-:W3:Y:S01]  /*06d0*/  @!UP1 S2UR UR10, SR_CgaCtaId ;  /* 0x00000000000a99c3 */ /* 0x000ee20000008800 */
[----:B------:R-:W-:Y:S01]  /*06e0*/  LEA.HI R12, R12, R9, RZ, 0x2 ;  /* 0x000000090c0c7211 */ /* 0x000fe200078f10ff */
[----:B------:R-:W-:Y:S01]  /*06f0*/  @!UP0 UMOV UR6, 0x400 ;  /* 0x0000040000068882 */ /* 0x000fe20000000000 */
[----:B------:R-:W-:Y:S01]  /*0700*/  LEA.HI R2, R2, R5, RZ, 0x2 ;  /* 0x0000000502027211 */ /* 0x000fe200078f10ff */
[----:B------:R-:W-:-:S04]  /*0710*/  @!UP0 UIADD3 UR4, -UR4, 0x100000, URZ ;  /* 0x0010000004048890 */ /* 0x000fc8000fffe13f */
[----:B------:R-:W-:Y:S02]  /*0720*/  @!UP0 USHF.L.U32 UR5, UR4, 0xb, URZ ;  /* 0x0000000b04058899 */ /* 0x000fe4000800063f */
[----:B------:R-:W-:Y:S01]  /*0730*/  @!UP0 USHF.L.U32 UR4, UR4, 0x1, URZ ;  /* 0x0000000104048899 */ /* 0x000fe2000800063f */
[----:B------:R-:W4:Y:S01]  /*0740*/  F2I.U32.TRUNC.NTZ R8, R8 ;  /* 0x0000000800087305 */ /* 0x000f22000020f000 */
[----:B------:R-:W-:Y:S01]  /*0750*/  LOP3.LUT R12, R12, 0xfffffffc, RZ, 0xc0, !PT ;  /* 0xfffffffc0c0c7812 */ /* 0x000fe200078ec0ff */
[----:B------:R-:W-:Y:S01]  /*0760*/  @!UP1 UMOV UR9, 0x400 ;  /* 0x0000040000099882 */ /* 0x000fe20000000000 */
[----:B------:R-:W-:Y:S01]  /*0770*/  LOP3.LUT R2, R2, 0xfffffffc, RZ, 0xc0, !PT ;  /* 0xfffffffc02027812 */ /* 0x000fe200078ec0ff */
[----:B------:R-:W-:Y:S01]  /*0780*/  VOTEU.ALL UP2, P1 ;  /* 0x00000000003f7886 */ /* 0x000fe20000840000 */
[----:B------:R-:W-:Y:S01]  /*0790*/  VOTEU.ALL UP3, P1 ;  /* 0x00000000003f7886 */ /* 0x000fe20000860000 */
[----:B------:R-:W-:Y:S01]  /*07a0*/  IMAD.IADD R12, R9, 0x1, -R12 ;  /* 0x00000001090c7824 */ /* 0x000fe200078e0a0c */
[----:B------:R-:W-:Y:S01]  /*07b0*/  VOTEU.ALL UP4, P1 ;  /* 0x00000000003f7886 */ /* 0x000fe20000880000 */
[----:B------:R-:W-:Y:S01]  /*07c0*/  IMAD.IADD R5, R5, 0x1, -R2 ;  /* 0x0000000105057824 */ /* 0x000fe200078e0a02 */
[----:B------:R-:W-:Y:S01]  /*07d0*/  VOTEU.ALL UP5, P1 ;  /* 0x00000000003f7886 */ /* 0x000fe200008a0000 */
[----:B------:R-:W-:Y:S01]  /*07e0*/  IMAD R11, R11, 0x4, R12 ;  /* 0x000000040b0b7824 */ /* 0x000fe200078e020c */
[----:B-1----:R-:W-:Y:S01]  /*07f0*/  @!UP0 ULEA UR8, UR7, UR6, 0x18 ;  /* 0x0000000607088291 */ /* 0x002fe2000f8ec03f */
[----:B--2---:R-:W-:Y:S01]  /*0800*/  IMAD.MOV R13, RZ, RZ, -R13 ;  /* 0x000000ffff0d7224 */ /* 0x004fe200078e0a0d */
[----:B------:R-:W-:-:S04]  /*0810*/  @!UP1 UIADD3 UR6, -UR11, 0x100000, URZ ;  /* 0x001000000b069890 */ /* 0x000fc8000fffe13f */
[----:B------:R-:W-:Y:S02]  /*0820*/  @!UP1 USHF.L.U32 UR7, UR6, 0xb, URZ ;  /* 0x0000000b06079899 */ /* 0x000fe4000800063f */
[----:B------:R-:W-:Y:S01]  /*0830*/  @!UP1 USHF.L.U32 UR6, UR6, 0x1, URZ ;  /* 0x0000000106069899 */ /* 0x000fe2000800063f */
[----:B------:R-:W-:Y:S01]  /*0840*/  IMAD.SHL.U32 R56, R11, 0x4, RZ ;  /* 0x000000040b387824 */ /* 0x000fe200078e00ff */
[----:B------:R-:W-:Y:S01]  /*0850*/  ISETP.NE.AND P1, PT, R5, 0x3, PT ;  /* 0x000000030500780c */ /* 0x000fe20003f25270 */
[----:B----4-:R-:W-:Y:S01]  /*0860*/  IMAD.MOV R24, RZ, RZ, -R8 ;  /* 0x000000ffff187224 */ /* 0x010fe200078e0a08 */
[----:B-----5:R-:W-:Y:S01]  /*0870*/  ISETP.EQ.U32.AND P3, PT, R15, 0x1, PT ;  /* 0x000000010f00780c */ /* 0x020fe20003f62070 */
[----:B------:R-:W-:Y:S01]  /*0880*/  VOTEU.ALL UP0, P0 ;  /* 0x00000000003f7886 */ /* 0x000fe20000000000 */
[----:B---3--:R-:W-:Y:S01]  /*0890*/  @!UP1 ULEA UR9, UR10, UR9, 0x18 ;  /* 0x000000090a099291 */ /* 0x008fe2000f8ec03f */
[----:B------:R-:W-:Y:S01]  /*08a0*/  IMAD R9, R21, R24, R6 ;  /* 0x0000001815097224 */ /* 0x000fe200078e0206 */
[----:B------:R-:W-:Y:S01]  /*08b0*/  LOP3.LUT R56, R11, 0xc, R56, 0x78, !PT ;  /* 0x0000000c0b387812 */ /* 0x000fe200078e7838 */
[----:B0-----:R-:W-:Y:S01]  /*08c0*/  IMAD R20, R14, R13, UR12 ;  /* 0x0000000c0e147e24 */ /* 0x001fe2000f8e020d */
[----:B------:R-:W-:Y:S01]  /*08d0*/  VOTEU.ALL UP1, P0 ;  /* 0x00000000003f7886 */ /* 0x000fe20000020000 */
[----:B------:R-:W-:Y:S01]  /*08e0*/  LOP3.LUT P0, RZ, R3, 0x7, RZ, 0xc0, !PT ;  /* 0x0000000703ff7812 */ /* 0x000fe2000780c0ff */
[----:B------:R-:W0:Y:S02]  /*08f0*/  FENCE.VIEW.ASYNC.S ;  /* 0x00000000000073c6 */ /* 0x000e240000000000 */
[----:B0-----:R0:W1:Y:S01]  /*0900*/  @!UP0 SYNCS.EXCH.64 URZ, [UR8+0x110], UR4 ;  /* 0x00011004083f85b2 */ /* 0x0010620008000100 */
[----:B------:R-:W-:Y:S01]  /*0910*/  ISETP.NE.AND P4, PT, R9, R56, PT ;  /* 0x000000380900720c */ /* 0x000fe20003f85270 */
[----:B------:R0:W2:Y:S01]  /*0920*/  SHFL.IDX PT, R14, R7, RZ, 0x1f ;  /* 0x00001fff070e7589 */ /* 0x0000a200000e0000 */
[----:B------:R-:W-:-:S02]  /*0930*/  ISETP.EQ.OR P1, PT, R5, RZ, !P1 ;  /* 0x000000ff0500720c */ /* 0x000fc40004f22670 */
[----:B------:R-:W-:Y:S02]  /*0940*/  ISETP.LT.U32.AND P0, PT, R56, 0x2, !P0 ;  /* 0x000000023800780c */ /* 0x000fe40004701070 */
[----:B------:R-:W-:Y:S02]  /*0950*/  ISETP.EQ.OR P4, PT, R20, RZ, !P4 ;  /* 0x000000ff1400720c */ /* 0x000fe40006782670 */
[----:B------:R-:W-:Y:S02]  /*0960*/  ISETP.EQ.AND P1, PT, R10, RZ, P1 ;  /* 0x000000ff0a00720c */ /* 0x000fe40000f22270 */
[----:B------:R-:W-:Y:S02]  /*0970*/  PLOP3.LUT P0, PT, P0, P4, PT, 0x80, 0x0 ;  /* 0x000000000000781c */ /* 0x000fe40000709070 */
[----:B------:R-:W-:Y:S02]  /*0980*/  SEL R16, RZ, 0x1, !P1 ;  /* 0x00000001ff107807 */ /* 0x000fe40004800000 */
[----:B------:R-:W-:Y:S01]  /*0990*/  P2R R68, PR, RZ, 0x1 ;  /* 0x00000001ff447803 */ /* 0x000fe20000000000 */
[----:B------:R0:W3:Y:S01]  /*09a0*/  @!UP1 SYNCS.EXCH.64 URZ, [UR8+0x118], UR4 ;  /* 0x00011804083f95b2 */ /* 0x0000e20008000100 */
[----:B------:R-:W-:Y:S01]  /*09b0*/  NOP ;  /* 0x0000000000007918 */ /* 0x000fe20000000000 */
[----:B------:R-:W-:Y:S01]  /*09c0*/  SEL R16, R16, 0x2, P5 ;  /* 0x0000000210107807 */ /* 0x000fe20002800000 */
[----:B------:R0:W4:Y:S01]  /*09d0*/  @!UP2 SYNCS.EXCH.64 URZ, [UR9+0xf0], UR6 ;  /* 0x0000f006093fa5b2 */ /* 0x0001220008000100 */
[----:B------:R0:W0:Y:S01]  /*09e0*/  @!UP3 SYNCS.EXCH.64 URZ, [UR9+0xf8], UR6 ;  /* 0x0000f806093fb5b2 */ /* 0x0000220008000100 */
[----:B------:R0:W0:Y:S01]  /*09f0*/  @!UP4 SYNCS.EXCH.64 URZ, [UR9+0x100], UR6 ;  /* 0x00010006093fc5b2 */ /* 0x0000220008000100 */
[----:B------:R0:W0:Y:S01]  /*0a00*/  @!UP5 SYNCS.EXCH.64 URZ, [UR9+0x108], UR6 ;  /* 0x00010806093fd5b2 */ /* 0x0000220008000100 */
[----:B------:R-:W-:Y:S01]  /*0a10*/  NOP ;  /* 0x0000000000007918 */ /* 0x000fe20000000000 */
[----:B-1----:R-:W-:Y:S05]  /*0a20*/  @!P3 BRA `(.L_x_4) ;  /* 0x000000000008b947 */ /* 0x002fea0003800000 */
[----:B0--34-:R-:W-:Y:S01]  /*0a30*/  UCGABAR_ARV ;  /* 0x00000000000079c7 */ /* 0x019fe20008000000 */
[----:B------:R-:W-:Y:S05]  /*0a40*/  BRA `(.L_x_5) ;  /* 0x0000000000047947 */ /* 0x000fea0003800000 */
.L_x_4:
[----:B0--34-:R-:W-:Y:S01]  /*0a50*/  NOP ;  /* 0x0000000000007918 */ /* 0x019fe20000000000 */
.L_x_5:
[----:B------:R-:W-:Y:S01]  /*0a60*/  ULDC.64 UR4, c[0x0][0x598] ;  /* 0x0001660000047ab9 */ /* 0x000fe20000000a00 */
[----:B------:R-:W-:Y:S01]  /*0a70*/  ULDC.64 UR36, c[0x0][0x208] ;  /* 0x0000820000247ab9 */ /* 0x000fe20000000a00 */
[----:B------:R-:W-:-:S04]  /*0a80*/  ISETP.NE.U32.AND P0, PT, RZ, UR4, PT ;  /* 0x00000004ff007c0c */ /* 0x000fc8000bf05070 */
[----:B------:R-:W-:-:S13]  /*0a90*/  ISETP.NE.AND.EX P0, PT, RZ, UR5, PT, P0 ;  /* 0x00000005ff007c0c */ /* 0x000fda000bf05300 */
[----:B------:R-:W-:Y:S05]  /*0aa0*/  @!P0 BRA `(.L_x_6) ;  /* 0x00000000001c8947 */ /* 0x000fea0003800000 */
[----:B------:R-:W0:Y:S02]  /*0ab0*/  LDC.64 R8, c[0x0][0x598] ;  /* 0x00016600ff087b82 */ /* 0x000e240000000a00 */
[----:B0-----:R-:W3:Y:S02]  /*0ac0*/  LDG.E.64 R8, desc[UR36][R8.64] ;  /* 0x0000002408087981 */ /* 0x001ee4000c1e1b00 */
[----:B---3--:R-:W-:-:S04]  /*0ad0*/  ISETP.NE.U32.AND P0, PT, R8, RZ, PT ;  /* 0x000000ff0800720c */ /* 0x008fc80003f05070 */
[----:B------:R-:W-:-:S13]  /*0ae0*/  ISETP.NE.AND.EX P0, PT, R9, RZ, PT, P0 ;  /* 0x000000ff0900720c */ /* 0x000fda0003f05300 */
[----:B------:R-:W-:Y:S05]  /*0af0*/  @!P0 BRA `(.L_x_6) ;  /* 0x0000000000088947 */ /* 0x000fea0003800000 */
[----:B------:R0:W5:Y:S01]  /*0b00*/  LD.E R57, desc[UR36][R8.64] ;  /* 0x0000002408397980 */ /* 0x000162000c101900 */
[----:B------:R-:W-:Y:S05]  /*0b10*/  BRA `(.L_x_7) ;  /* 0x0000000000247947 */ /* 0x000fea0003800000 */
.L_x_6:
[----:B------:R-:W-:Y:S02]  /*0b20*/  ULDC.64 UR4, c[0x0][0x588] ;  /* 0x0001620000047ab9 */ /* 0x000fe40000000a00 */
[----:B------:R-:W-:-:S04]  /*0b30*/  ISETP.NE.U32.AND P0, PT, RZ, UR4, PT ;  /* 0x00000004ff007c0c */ /* 0x000fc8000bf05070 */
[----:B------:R-:W-:-:S13]  /*0b40*/  ISETP.NE.AND.EX P0, PT, RZ, UR5, PT, P0 ;  /* 0x00000005ff007c0c */ /* 0x000fda000bf05300 */
[----:B------:R-:W-:Y:S05]  /*0b50*/  @!P0 BRA `(.L_x_8) ;  /* 0x00000000000c8947 */ /* 0x000fea0003800000 */
[----:B------:R-:W0:Y:S02]  /*0b60*/  LDC.64 R8, c[0x0][0x588] ;  /* 0x00016200ff087b82 */ /* 0x000e240000000a00 */
[----:B0-----:R1:W5:Y:S01]  /*0b70*/  LDG.E R57, desc[UR36][R8.64] ;  /* 0x0000002408397981 */ /* 0x001362000c1e1900 */
[----:B------:R-:W-:Y:S05]  /*0b80*/  BRA `(.L_x_7) ;  /* 0x0000000000087947 */ /* 0x000fea0003800000 */
.L_x_8:
[----:B------:R-:W-:Y:S02]  /*0b90*/  ULDC UR4, c[0x0][0x580] ;  /* 0x0001600000047ab9 */ /* 0x000fe40000000800 */
[----:B------:R-:W-:-:S07]  /*0ba0*/  IMAD.U32 R57, RZ, RZ, UR4 ;  /* 0x00000004ff397e24 */ /* 0x000fce000f8e00ff */
.L_x_7:
[----:B------:R-:W-:Y:S02]  /*0bb0*/  ULDC.64 UR4, c[0x0][0x5a0] ;  /* 0x0001680000047ab9 */ /* 0x000fe40000000a00 */
[----:B------:R-:W-:-:S04]  /*0bc0*/  ISETP.NE.U32.AND P0, PT, RZ, UR4, PT ;  /* 0x00000004ff007c0c */ /* 0x000fc8000bf05070 */
[----:B------:R-:W-:-:S13]  /*0bd0*/  ISETP.NE.AND.EX P0, PT, RZ, UR5, PT, P0 ;  /* 0x00000005ff007c0c */ /* 0x000fda000bf05300 */
[----:B------:R-:W-:Y:S05]  /*0be0*/  @!P0 BRA `(.L_x_9) ;  /* 0x00000000001c8947 */ /* 0x000fea0003800000 */
[----:B01----:R-:W0:Y:S02]  /*0bf0*/  LDC.64 R8, c[0x0][0x5a0] ;  /* 0x00016800ff087b82 */ /* 0x003e240000000a00 */
[----:B0-----:R-:W3:Y:S02]  /*0c00*/  LDG.E.64 R8, desc[UR36][R8.64] ;  /* 0x0000002408087981 */ /* 0x001ee4000c1e1b00 */
[----:B---3--:R-:W-:-:S04]  /*0c10*/  ISETP.NE.U32.AND P0, PT, R8, RZ, PT ;  /* 0x000000ff0800720c */ /* 0x008fc80003f05070 */
[----:B------:R-:W-:-:S13]  /*0c20*/  ISETP.NE.AND.EX P0, PT, R9, RZ, PT, P0 ;  /* 0x000000ff0900720c */ /* 0x000fda0003f05300 */
[----:B------:R-:W-:Y:S05]  /*0c30*/  @!P0 BRA `(.L_x_9) ;  /* 0x0000000000088947 */ /* 0x000fea0003800000 */
[----:B------:R0:W5:Y:S01]  /*0c40*/  LD.E R58, desc[UR36][R8.64] ;  /* 0x00000024083a7980 */ /* 0x000162000c101900 */
[----:B------:R-:W-:Y:S05]  /*0c50*/  BRA `(.L_x_10) ;  /* 0x0000000000247947 */ /* 0x000fea0003800000 */
.L_x_9:
[----:B------:R-:W-:Y:S02]  /*0c60*/  ULDC.64 UR4, c[0x0][0x590] ;  /* 0x0001640000047ab9 */ /* 0x000fe40000000a00 */
[----:B------:R-:W-:-:S04]  /*0c70*/  ISETP.NE.U32.AND P0, PT, RZ, UR4, PT ;  /* 0x00000004ff007c0c */ /* 0x000fc8000bf05070 */
[----:B------:R-:W-:-:S13]  /*0c80*/  ISETP.NE.AND.EX P0, PT, RZ, UR5, PT, P0 ;  /* 0x00000005ff007c0c */ /* 0x000fda000bf05300 */
[----:B------:R-:W-:Y:S05]  /*0c90*/  @!P0 BRA `(.L_x_11) ;  /* 0x00000000000c8947 */ /* 0x000fea0003800000 */
[----:B------:R-:W3:Y:S02]  /*0ca0*/  LDC.64 R58, c[0x0][0x590] ;  /* 0x00016400ff3a7b82 */ /* 0x000ee40000000a00 */
[----:B---3--:R3:W5:Y:S01]  /*0cb0*/  LDG.E R58, desc[UR36][R58.64] ;  /* 0x000000243a3a7981 */ /* 0x008762000c1e1900 */
[----:B------:R-:W-:Y:S05]  /*0cc0*/  BRA `(.L_x_10) ;  /* 0x0000000000087947 */ /* 0x000fea0003800000 */
.L_x_11:
[----:B------:R-:W-:Y:S02]  /*0cd0*/  ULDC UR4, c[0x0][0x584] ;  /* 0x0001610000047ab9 */ /* 0x000fe40000000800 */
[----:B------:R-:W-:-:S07]  /*0ce0*/  IMAD.U32 R58, RZ, RZ, UR4 ;  /* 0x00000004ff3a7e24 */ /* 0x000fce000f8e00ff */
.L_x_10:
[----:B------:R-:W4:Y:S01]  /*0cf0*/  LDC R2, c[0x0][0x65c] ;  /* 0x00019700ff027b82 */ /* 0x000f220000000800 */
[----:B------:R-:W-:Y:S01]  /*0d00*/  ULDC UR6, c[0x0][0x28c] ;  /* 0x0000a30000067ab9 */ /* 0x000fe20000000800 */
[----:B------:R-:W-:Y:S01]  /*0d10*/  ISETP.NE.AND P0, PT, R10, 0x2, PT ;  /* 0x000000020a00780c */ /* 0x000fe20003f05270 */
[----:B------:R-:W-:Y:S01]  /*0d20*/  UIADD3 UR6, UR6, 0x7f, URZ ;  /* 0x0000007f06067890 */ /* 0x000fe2000fffe03f */
[----:B01----:R-:W-:Y:S01]  /*0d30*/  IMAD.U32 R8, RZ, RZ, UR12 ;  /* 0x0000000cff087e24 */ /* 0x003fe2000f8e00ff */
[----:B------:R-:W-:Y:S01]  /*0d40*/  UMOV UR38, URZ ;  /* 0x0000003f00267c82 */ /* 0x000fe20008000000 */
[----:B------:R-:W-:Y:S01]  /*0d50*/  IMAD.MOV.U32 R9, RZ, RZ, RZ ;  /* 0x000000ffff097224 */ /* 0x000fe200078e00ff */
[----:B------:R-:W-:Y:S01]  /*0d60*/  USHF.R.S32.HI UR7, URZ, 0x1f, UR6 ;  /* 0x0000001f3f077899 */ /* 0x000fe20008011406 */
[----:B------:R-:W-:Y:S01]  /*0d70*/  UMOV UR39, URZ ;  /* 0x0000003f00277c82 */ /* 0x000fe20008000000 */
[----:B------:R-:W-:Y:S02]  /*0d80*/  ULDC.64 UR8, c[0x0][0x650] ;  /* 0x0001940000087ab9 */ /* 0x000fe40000000a00 */
[----:B------:R-:W-:-:S04]  /*0d90*/  ULEA.HI UR7, UR7, UR6, URZ, 0x7 ;  /* 0x0000000607077291 */ /* 0x000fc8000f8f383f */
[----:B------:R-:W-:Y:S01]  /*0da0*/  USHF.R.S32.HI UR40, URZ, 0x7, UR7 ;  /* 0x000000073f287899 */ /* 0x000fe20008011407 */
[----:B----4-:R-:W-:-:S13]  /*0db0*/  ISETP.NE.AND P1, PT, R2, 0x1, PT ;  /* 0x000000010200780c */ /* 0x010fda0003f25270 */
[----:B------:R-:W0:Y:S01]  /*0dc0*/  @P1 LDC R19, c[0x0][0x10] ;  /* 0x00000400ff131b82 */ /* 0x000e220000000800 */
[----:B------:R-:W-:Y:S02]  /*0dd0*/  @P1 IMAD.MOV.U32 R7, RZ, RZ, RZ ;  /* 0x000000ffff071224 */ /* 0x000fe400078e00ff */
[----:B------:R-:W-:-:S05]  /*0de0*/  @P1 IMAD.MOV.U32 R17, RZ, RZ, RZ ;  /* 0x000000ffff111224 */ /* 0x000fca00078e00ff */
[----:B------:R-:W1:Y:S01]  /*0df0*/  @!P1 LDC R11, c[0x0][0xc] ;  /* 0x00000300ff0b9b82 */ /* 0x000e620000000800 */
[----:B------:R-:W-:Y:S01]  /*0e00*/  ULDC UR4, c[0x0][0xc] ;  /* 0x0000030000047ab9 */ /* 0x000fe20000000800 */
[----:B------:R-:W-:Y:S02]  /*0e10*/  ULDC UR5, c[0x0][0x10] ;  /* 0x0000040000057ab9 */ /* 0x000fe40000000800 */
[----:B------:R-:W-:-:S04]  /*0e20*/  UIMAD.WIDE.U32 UR4, UR4, UR5, URZ ;  /* 0x00000005040472a5 */ /* 0x000fc8000f8e003f */
[----:B------:R-:W4:Y:S01]  /*0e30*/  LDC R2, c[0x0][0x14] ;  /* 0x00000500ff027b82 */ /* 0x000f220000000800 */
[----:B0-----:R-:W-:-:S04]  /*0e40*/  @P1 IMAD.WIDE.U32 R18, R19, UR12, R6 ;  /* 0x0000000c13121c25 */ /* 0x001fc8000f8e0006 */
[----:B------:R-:W-:Y:S02]  /*0e50*/  @P1 IMAD.IADD R17, R19, 0x1, R17 ;  /* 0x0000000113111824 */ /* 0x000fe400078e0211 */
[----:B-1----:R-:W-:-:S04]  /*0e60*/  @!P1 IMAD.WIDE.U32 R8, R6, R11, R8 ;  /* 0x0000000b06089225 */ /* 0x002fc800078e0008 */
[----:B------:R-:W-:Y:S02]  /*0e70*/  @!P1 IMAD.MOV.U32 R18, RZ, RZ, R8 ;  /* 0x000000ffff129224 */ /* 0x000fe400078e0008 */
[----:B------:R-:W-:Y:S02]  /*0e80*/  @!P1 IMAD.MOV.U32 R17, RZ, RZ, R9 ;  /* 0x000000ffff119224 */ /* 0x000fe400078e0009 */
[----:B----4-:R-:W-:-:S04]  /*0e90*/  IMAD.WIDE.U32 R12, R2, UR4, RZ ;  /* 0x00000004020c7c25 */ /* 0x010fc8000f8e00ff */
[----:B------:R-:W-:Y:S01]  /*0ea0*/  IMAD R23, R2, UR5, RZ ;  /* 0x0000000502177c24 */ /* 0x000fe2000f8e02ff */
[----:B------:R0:W-:Y:S03]  /*0eb0*/  STL.64 [R1], R12 ;  /* 0x0000000c01007387 */ /* 0x0001e60000100a00 */
[----:B------:R-:W-:Y:S01]  /*0ec0*/  IMAD.IADD R23, R13, 0x1, R23 ;  /* 0x000000010d177824 */ /* 0x000fe200078e0217 */
[----:B------:R-:W-:Y:S06]  /*0ed0*/  @P0 BRA `(.L_x_12) ;  /* 0x0000000000240947 */ /* 0x000fec0003800000 */
[----:B------:R-:W-:Y:S01]  /*0ee0*/  USHF.R.U32.HI UR4, URZ, 0x1, UR40 ;  /* 0x000000013f047899 */ /* 0x000fe20008011628 */
[----:B------:R-:W-:Y:S01]  /*0ef0*/  IADD3 R18, P0, R18, R12, RZ ;  /* 0x0000000c12127210 */ /* 0x000fe20007f1e0ff */
[----:B------:R-:W-:Y:S02]  /*0f00*/  UISETP.GE.U32.AND UP0, UPT, UR40, 0xe, UPT ;  /* 0x0000000e2800788c */ /* 0x000fe4000bf06070 */
[----:B------:R-:W-:Y:S02]  /*0f10*/  UIMAD.WIDE.U32 UR4, UR4, -0x6db6db6d, URZ ;  /* 0x92492493040478a5 */ /* 0x000fe4000f8e003f */
[----:B------:R-:W-:Y:S01]  /*0f20*/  IMAD.X R17, R23, 0x1, R17, P0 ;  /* 0x0000000117117824 */ /* 0x000fe200000e0611 */
[----:B------:R-:W-:Y:S01]  /*0f30*/  UMOV UR39, URZ ;  /* 0x0000003f00277c82 */ /* 0x000fe20008000000 */
[----:B------:R-:W-:-:S04]  /*0f40*/  USHF.R.U32.HI UR4, URZ, 0x2, UR5 ;  /* 0x000000023f047899 */ /* 0x000fc80008011605 */
[----:B------:R-:W-:Y:S02]  /*0f50*/  UIMAD UR38, UR4, -0xe, UR40 ;  /* 0xfffffff2042678a4 */ /* 0x000fe4000f8e0228 */
[----:B------:R-:W-:-:S12]  /*0f60*/  @UP0 ULOP3.LUT UR39, UR4, 0x1, URZ, 0xc0, !UPT ;  /* 0x0000000104270892 */ /* 0x000fd8000f8ec03f */
.L_x_12:
[----:B------:R-:W-:Y:S01]  /*0f70*/  ISETP.GE.U32.AND P0, PT, R18, UR8, PT ;  /* 0x0000000812007c0c */ /* 0x000fe2000bf06070 */
[----:B------:R-:W-:Y:S01]  /*0f80*/  IMAD.MOV.U32 R19, RZ, RZ, -0x1 ;  /* 0xffffffffff137424 */ /* 0x000fe200078e00ff */
[----:B------:R-:W-:Y:S01]  /*0f90*/  PRMT R8, RZ, 0x7610, R8 ;  /* 0x00007610ff087816 */ /* 0x000fe20000000008 */
[----:B------:R-:W-:Y:S01]  /*0fa0*/  IMAD.MOV.U32 R22, RZ, RZ, -0x1 ;  /* 0xffffffffff167424 */ /* 0x000fe200078e00ff */
[----:B------:R-:W-:Y:S01]  /*0fb0*/  ISETP.GE.U32.AND.EX P0, PT, R17, UR9, PT, P0 ;  /* 0x0000000911007c0c */ /* 0x000fe2000bf06100 */
[----:B------:R-:W-:-:S12]  /*0fc0*/  IMAD.MOV.U32 R2, RZ, RZ, -0x1 ;  /* 0xffffffffff027424 */ /* 0x000fd800078e00ff */
[----:B------:R-:W-:Y:S05]  /*0fd0*/  @P0 BRA `(.L_x_13) ;  /* 0x00000004002c0947 */ /* 0x000fea0003800000 */
[----:B------:R-:W1:Y:S01]  /*0fe0*/  LDC.64 R26, c[0x0][0x628] ;  /* 0x00018a00ff1a7b82 */ /* 0x000e620000000a00 */
[----:B------:R-:W-:Y:S02]  /*0ff0*/  IMAD.MOV.U32 R8, RZ, RZ, R18 ;  /* 0x000000ffff087224 */ /* 0x000fe400078e0012 */
[----:B------:R-:W-:-:S05]  /*1000*/  IMAD.MOV.U32 R9, RZ, RZ, R17 ;  /* 0x000000ffff097224 */ /* 0x000fca00078e0011 */
[----:B------:R-:W4:Y:S08]  /*1010*/  LDC R2, c[0x0][0x630] ;  /* 0x00018c00ff027b82 */ /* 0x000f300000000800 */
[----:B------:R-:W0:Y:S01]  /*1020*/  LDC.64 R28, c[0x0][0x620] ;  /* 0x00018800ff1c7b82 */ /* 0x000e220000000a00 */
[----:B-1----:R-:W-:-:S04]  /*1030*/  ISETP.NE.U32.AND P0, PT, R26, RZ, PT ;  /* 0x000000ff1a00720c */ /* 0x002fc80003f05070 */
[----:B------:R-:W-:-:S13]  /*1040*/  ISETP.NE.AND.EX P0, PT, R27, RZ, PT, P0 ;  /* 0x000000ff1b00720c */ /* 0x000fda0003f05300 */
[----:B0---4-:R-:W-:Y:S05]  /*1050*/  @!P0 BRA `(.L_x_14) ;  /* 0x0000000000288947 */ /* 0x011fea0003800000 */
[----:B------:R-:W0:Y:S02]  /*1060*/  LDC R13, c[0x0][0x634] ;  /* 0x00018d00ff0d7b82 */ /* 0x000e240000000800 */
[----:B0-----:R-:W-:-:S05]  /*1070*/  IADD3 R13, P0, R18, R13, RZ ;  /* 0x0000000d120d7210 */ /* 0x001fca0007f1e0ff */
[----:B------:R-:W-:-:S04]  /*1080*/  IMAD.X R15, RZ, RZ, R17, P0 ;  /* 0x000000ffff0f7224 */ /* 0x000fc800000e0611 */
[----:B------:R-:W-:-:S04]  /*1090*/  IMAD.WIDE.U32 R8, R15, R26, RZ ;  /* 0x0000001a0f087225 */ /* 0x000fc800078e00ff */
[----:B------:R-:W-:-:S04]  /*10a0*/  IMAD.WIDE.U32 R10, P0, R13, R27, R8 ;  /* 0x0000001b0d0a7225 */ /* 0x000fc80007800008 */
[----:B------:R-:W-:-:S04]  /*10b0*/  IMAD.WIDE.U32 R8, R13, R26, RZ ;  /* 0x0000001a0d087225 */ /* 0x000fc800078e00ff */
[----:B------:R-:W-:Y:S01]  /*10c0*/  IMAD.X R13, RZ, RZ, RZ, P0 ;  /* 0x000000ffff0d7224 */ /* 0x000fe200000e06ff */
[----:B------:R-:W-:Y:S01]  /*10d0*/  IADD3 RZ, P0, R9, R10, RZ ;  /* 0x0000000a09ff7210 */ /* 0x000fe20007f1e0ff */
[----:B------:R-:W-:-:S04]  /*10e0*/  IMAD.MOV.U32 R12, RZ, RZ, R11 ;  /* 0x000000ffff0c7224 */ /* 0x000fc800078e000b */
[----:B------:R-:W-:-:S08]  /*10f0*/  IMAD.WIDE.U32.X R8, R15, R27, R12, P0 ;  /* 0x0000001b0f087225 */ /* 0x000fd000000e040c */
.L_x_14:
[----:B------:R-:W0:Y:S01]  /*1100*/  LDC.64 R32, c[0x0][0x640] ;  /* 0x00019000ff207b82 */ /* 0x000e220000000a00 */
[-C--:B------:R-:W-:Y:S01]  /*1110*/  SHF.R.U64 R30, R8, R2.reuse, R9 ;  /* 0x00000002081e7219 */ /* 0x080fe20000001209 */
[----:B------:R-:W-:Y:S01]  /*1120*/  IMAD.MOV.U32 R19, RZ, RZ, R17 ;  /* 0x000000ffff137224 */ /* 0x000fe200078e0011 */
[----:B------:R-:W-:Y:S02]  /*1130*/  SHF.R.U32.HI R2, RZ, R2, R9 ;  /* 0x00000002ff027219 */ /* 0x000fe40000011609 */
[----:B------:R-:W-:-:S03]  /*1140*/  IADD3 R11, P0, RZ, -R30, RZ ;  /* 0x8000001eff0b7210 */ /* 0x000fc60007f1e0ff */
[----:B------:R-:W1:Y:S02]  /*1150*/  LDC R10, c[0x0][0x618] ;  /* 0x00018600ff0a7b82 */ /* 0x000e640000000800 */
[----:B------:R-:W-:-:S04]  /*1160*/  IMAD.X R9, RZ, RZ, ~R2, P0 ;  /* 0x000000ffff097224 */ /* 0x000fc800000e0e02 */
[-C--:B------:R-:W-:Y:S02]  /*1170*/  IMAD R2, R9, R28.reuse, RZ ;  /* 0x0000001c09027224 */ /* 0x080fe400078e02ff */
[----:B------:R-:W4:Y:S01]  /*1180*/  LDC R13, c[0x0][0x608] ;  /* 0x00018200ff0d7b82 */ /* 0x000f220000000800 */
[----:B------:R-:W-:-:S04]  /*1190*/  IMAD.WIDE.U32 R8, R11, R28, R18 ;  /* 0x0000001c0b087225 */ /* 0x000fc800078e0012 */
[----:B------:R-:W-:Y:S02]  /*11a0*/  IMAD R11, R11, R29, R2 ;  /* 0x0000001d0b0b7224 */ /* 0x000fe400078e0202 */
[----:B------:R-:W-:Y:S01]  /*11b0*/  IMAD.MOV.U32 R2, RZ, RZ, -0x1 ;  /* 0xffffffffff027424 */ /* 0x000fe200078e00ff */
[----:B------:R-:W2:Y:S01]  /*11c0*/  LDC R31, c[0x0][0x658] ;  /* 0x00019600ff1f7b82 */ /* 0x000ea20000000800 */
[----:B------:R-:W-:Y:S01]  /*11d0*/  IMAD.IADD R9, R9, 0x1, R11 ;  /* 0x0000000109097824 */ /* 0x000fe200078e020b */
[----:B0-----:R-:W-:Y:S01]  /*11e0*/  ISETP.NE.U32.AND P0, PT, R32, RZ, PT ;  /* 0x000000ff2000720c */ /* 0x001fe20003f05070 */
[----:B------:R-:W-:-:S03]  /*11f0*/  IMAD.MOV.U32 R28, RZ, RZ, 0x1 ;  /* 0x00000001ff1c7424 */ /* 0x000fc600078e00ff */
[----:B------:R-:W-:Y:S02]  /*1200*/  ISETP.NE.AND.EX P0, PT, R33, RZ, PT, P0 ;  /* 0x000000ff2100720c */ /* 0x000fe40003f05300 */
[----:B------:R-:W0:Y:S01]  /*1210*/  LDC R27, c[0x0][0x600] ;  /* 0x00018000ff1b7b82 */ /* 0x000e220000000800 */
[-CC-:B-1----:R-:W-:Y:S02]  /*1220*/  SHF.R.U64 R25, R8, R10.reuse, R9.reuse ;  /* 0x0000000a08197219 */ /* 0x182fe40000001209 */
[----:B------:R-:W-:-:S05]  /*1230*/  SHF.R.U32.HI R8, RZ, R10, R9 ;  /* 0x0000000aff087219 */ /* 0x000fca0000011609 */
[----:B------:R-:W1:Y:S01]  /*1240*/  LDC R22, c[0x0][0x648] ;  /* 0x00019200ff167b82 */ /* 0x000e620000000800 */
[-CC-:B----4-:R-:W-:Y:S02]  /*1250*/  SHF.R.U64 R34, R25, R13.reuse, R8.reuse ;  /* 0x0000000d19227219 */ /* 0x190fe40000001208 */
[----:B------:R-:W-:-:S05]  /*1260*/  SHF.R.U32.HI R8, RZ, R13, R8 ;  /* 0x0000000dff087219 */ /* 0x000fca0000011608 */
[----:B------:R-:W4:Y:S01]  /*1270*/  LDC R26, c[0x0][0x638] ;  /* 0x00018e00ff1a7b82 */ /* 0x000f220000000800 */
[-CC-:B--2---:R-:W-:Y:S02]  /*1280*/  SHF.R.U64 R36, R34, R31.reuse, R8.reuse ;  /* 0x0000001f22247219 */ /* 0x184fe40000001208 */
[-C--:B------:R-:W-:Y:S02]  /*1290*/  SHF.L.U32 R2, R2, R31.reuse, RZ ;  /* 0x0000001f02027219 */ /* 0x080fe400000006ff */
[----:B------:R-:W-:Y:S01]  /*12a0*/  SHF.R.U32.HI R9, RZ, R31, R8 ;  /* 0x0000001fff097219 */ /* 0x000fe20000011608 */
[----:B------:R-:W-:Y:S01]  /*12b0*/  IMAD.MOV.U32 R8, RZ, RZ, R36 ;  /* 0x000000ffff087224 */ /* 0x000fe200078e0024 */
[----:B------:R-:W-:Y:S01]  /*12c0*/  LOP3.LUT R15, RZ, R2, RZ, 0x33, !PT ;  /* 0x00000002ff0f7212 */ /* 0x000fe200078e33ff */
[----:B------:R-:W2:Y:S01]  /*12d0*/  LDC R29, c[0x0][0x610] ;  /* 0x00018400ff1d7b82 */ /* 0x000ea20000000800 */
[----:B------:R-:W-:Y:S05]  /*12e0*/  @!P0 BRA `(.L_x_15) ;  /* 0x0000000000288947 */ /* 0x000fea0003800000 */
[----:B------:R-:W3:Y:S02]  /*12f0*/  LDC R13, c[0x0][0x64c] ;  /* 0x00019300ff0d7b82 */ /* 0x000ee40000000800 */
[----:B---3--:R-:W-:-:S05]  /*1300*/  IADD3 R13, P0, R36, R13, RZ ;  /* 0x0000000d240d7210 */ /* 0x008fca0007f1e0ff */
        /* <DEDUP_REMOVED lines=8> */
.L_x_15:
[----:B-1----:R-:W-:Y:S01]  /*1390*/  SHF.R.U64 R7, R8, R22, R9 ;  /* 0x0000001608077219 */ /* 0x002fe20000001209 */
[----:B0-----:R-:W-:Y:S01]  /*13a0*/  VIADD R8, R27, 0xffffffff ;  /* 0xffffffff1b087836 */ /* 0x001fe20000000000 */
[----:B------:R-:W-:Y:S01]  /*13b0*/  SHF.L.U32 R2, R28, R31, RZ ;  /* 0x0000001f1c027219 */ /* 0x000fe200000006ff */
[----:B------:R-:W-:Y:S01]  /*13c0*/  @P1 IMAD R20, R21, R24, R6 ;  /* 0x0000001815141224 */ /* 0x000fe200078e0206 */
[----:B------:R-:W-:Y:S01]  /*13d0*/  LOP3.LUT R15, R34, R15, RZ, 0xc0, !PT ;  /* 0x0000000f220f7212 */ /* 0x000fe200078ec0ff */
[----:B------:R-:W-:Y:S01]  /*13e0*/  IMAD.MOV R9, RZ, RZ, -R7 ;  /* 0x000000ffff097224 */ /* 0x000fe200078e0a07 */
[----:B------:R-:W-:Y:S01]  /*13f0*/  LOP3.LUT R8, R25, R8, RZ, 0xc0, !PT ;  /* 0x0000000819087212 */ /* 0x000fe200078ec0ff */
[----:B------:R-:W-:Y:S02]  /*1400*/  IMAD.MOV.U32 R6, RZ, RZ, 0x1 ;  /* 0x00000001ff067424 */ /* 0x000fe400078e00ff */
[----:B------:R-:W-:Y:S02]  /*1410*/  IMAD R15, R2, R7, R15 ;  /* 0x00000007020f7224 */ /* 0x000fe400078e020f */
[----:B----4-:R-:W-:-:S02]  /*1420*/  IMAD R2, R9, R26, R36 ;  /* 0x0000001a09027224 */ /* 0x010fc400078e0224 */
[----:B--2---:R-:W-:Y:S02]  /*1430*/  IMAD R19, R15, R29, R20 ;  /* 0x0000001d0f137224 */ /* 0x004fe400078e0214 */
[--C-:B------:R-:W-:Y:S01]  /*1440*/  IMAD R2, R2, R27, R8.reuse ;  /* 0x0000001b02027224 */ /* 0x100fe200078e0208 */
[----:B------:R-:W-:-:S04]  /*1450*/  PRMT R8, R6, 0x7610, R8 ;  /* 0x0000761006087816 */ /* 0x000fc80000000008 */
[----:B------:R-:W-:Y:S02]  /*1460*/  SEL R22, R2, R19, !P1 ;  /* 0x0000001302167207 */ /* 0x000fe40004800000 */
[----:B------:R-:W-:Y:S01]  /*1470*/  SEL R19, R19, R2, !P1 ;  /* 0x0000000213137207 */ /* 0x000fe20004800000 */
[----:B------:R-:W-:-:S07]  /*1480*/  IMAD.MOV.U32 R2, RZ, RZ, R30 ;  /* 0x000000ffff027224 */ /* 0x000fce00078e001e */
.L_x_13:
[----:B------:R-:W-:Y:S05]  /*1490*/  @!P3 BRA `(.L_x_16) ;  /* 0x00000000000cb947 */ /* 0x000fea0003800000 */
[----:B------:R-:W-:Y:S01]  /*14a0*/  UCGABAR_WAIT ;  /* 0x0000000000007dc7 */ /* 0x000fe20008000000 */
[----:B------:R-:W-:Y:S01]  /*14b0*/  CCTL.IVALL ;  /* 0x00000000ff00798f */ /* 0x000fe20002000000 */
[----:B------:R-:W-:Y:S05]  /*14c0*/  BRA `(.L_x_17) ;  /* 0x0000000000047947 */ /* 0x000fea0003800000 */
.L_x_16:
[----:B------:R-:W-:Y:S06]  /*14d0*/  BAR.SYNC.DEFER_BLOCKING 0x0 ;  /* 0x0000000000007b1d */ /* 0x000fec0000010000 */
.L_x_17:
[----:B------:R-:W-:Y:S05]  /*14e0*/  @!P2 BRA `(.L_x_18) ;  /* 0x0000003000a0a947 */ /* 0x000fea0003800000 */
[----:B------:R-:W-:-:S13]  /*14f0*/  ISETP.GT.U32.AND P0, PT, R35, 0x1, PT ;  /* 0x000000012300780c */ /* 0x000fda0003f04070 */
[----:B------:R-:W-:Y:S05]  /*1500*/  @P0 EXIT ;  /* 0x000000000000094d */ /* 0x000fea0003800000 */
.L_x_19:
[----:B------:R-:W-:-:S08]  /*1510*/  NOP ;  /* 0x0000000000007918 */ /* 0x000fd00000000000 */
[----:B------:R-:W1:Y:S02]  /*1520*/  USETMAXREG.TRY_ALLOC.CTAPOOL UP0, 0xe8 ;  /* 0x000000e8000079c8 */ /* 0x000e640008000600 */
[----:B-1----:R-:W-:-:S13]  /*1530*/  PLOP3.LUT P0, PT, PT, PT, UP0, 0x80, 0x0 ;  /* 0x000000000000781c */ /* 0x002fda0003f0f008 */
[----:B------:R-:W-:Y:S05]  /*1540*/  @!P0 BRA `(.L_x_19) ;  /* 0xfffffffc00f08947 */ /* 0x000fea000383ffff */
[----:B------:R-:W-:-:S13]  /*1550*/  LOP3.LUT P0, RZ, R8, 0xff, RZ, 0xc0, !PT ;  /* 0x000000ff08ff7812 */ /* 0x000fda000780c0ff */
[----:B------:R-:W-:Y:S05]  /*1560*/  @!P0 EXIT ;  /* 0x000000000000894d */ /* 0x000fea0003800000 */
[----:B------:R-:W1:Y:S01]  /*1570*/  S2UR UR4, SR_CgaCtaId ;  /* 0x00000000000479c3 */ /* 0x000e620000008800 */
[----:B--2---:R-:W-:Y:S01]  /*1580*/  VIADD R14, R14, 0xffffffff ;  /* 0xffffffff0e0e7836 */ /* 0x004fe20000000000 */
[CC--:B------:R-:W-:Y:S01]  /*1590*/  LEA.HI R4, R0.reuse, R3.reuse, RZ, 0x2 ;  /* 0x0000000300047211 */ /* 0x0c0fe200078f10ff */
[----:B------:R-:W-:Y:S01]  /*15a0*/  UMOV UR41, 0x400 ;  /* 0x0000040000297882 */ /* 0x000fe20000000000 */
[----:B------:R-:W-:Y:S01]  /*15b0*/  LEA.HI R0, R0, R3, RZ, 0x5 ;  /* 0x0000000300007211 */ /* 0x000fe200078f28ff */
[----:B------:R-:W-:Y:S01]  /*15c0*/  UISETP.LT.AND UP0, UPT, UR40, 0x1, UPT ;  /* 0x000000012800788c */ /* 0x000fe2000bf01270 */
[----:B------:R-:W-:Y:S01]  /*15d0*/  R2UR UR42, R14 ;  /* 0x000000000e2a72ca */ /* 0x000fe200000e0000 */
[----:B------:R-:W-:Y:S01]  /*15e0*/  ULDC UR6, c[0x0][0x284] ;  /* 0x0000a10000067ab9 */ /* 0x000fe20000000800 */
[--C-:B------:R-:W-:Y:S01]  /*15f0*/  SHF.R.S32.HI R60, RZ, 0x2, R4.reuse ;  /* 0x00000002ff3c7819 */ /* 0x100fe20000011404 */
[----:B------:R-:W-:Y:S01]  /*1600*/  USEL UR43, UR40, 0x1, UP0 ;  /* 0x00000001282b7887 */ /* 0x000fe20008000000 */
[----:B------:R-:W-:Y:S01]  /*1610*/  SHF.R.S32.HI R5, RZ, 0x1f, R4 ;  /* 0x0000001fff057819 */ /* 0x000fe20000011404 */
[----:B------:R-:W-:Y:S01]  /*1620*/  USHF.L.U32 UR46, UR40, 0x1, URZ ;  /* 0x00000001282e7899 */ /* 0x000fe2000800063f */
[----:B------:R-:W-:Y:S01]  /*1630*/  LOP3.LUT R4, R4, 0xfffffffc, RZ, 0xc0, !PT ;  /* 0xfffffffc04047812 */ /* 0x000fe200078ec0ff */
[----:B------:R-:W-:Y:S01]  /*1640*/  UIADD3 UR43, -UR43, UR40, URZ ;  /* 0x000000282b2b7290 */ /* 0x000fe2000fffe13f */
[----:B------:R-:W-:-:S02]  /*1650*/  LEA.HI R5, R5, R60, RZ, 0x3 ;  /* 0x0000003c05057211 */ /* 0x000fc400078f18ff */
[----:B------:R-:W-:Y:S01]  /*1660*/  ISETP.NE.AND P0, PT, R14, RZ, PT ;  /* 0x000000ff0e00720c */ /* 0x000fe20003f05270 */
[----:B---3--:R-:W-:Y:S01]  /*1670*/  IMAD.IADD R59, R3, 0x1, -R4 ;  /* 0x00000001033b7824 */ /* 0x008fe200078e0a04 */
[----:B------:R-:W-:Y:S01]  /*1680*/  LOP3.LUT R5, R5, 0xfffffff8, RZ, 0xc0, !PT ;  /* 0xfffffff805057812 */ /* 0x000fe200078ec0ff */
[----:B------:R-:W-:Y:S01]  /*1690*/  USHF.L.U32 UR42, UR42, 0x3, URZ ;  /* 0x000000032a2a7899 */ /* 0x000fe2000800063f */
[----:B------:R-:W-:-:S03]  /*16a0*/  SEL R69, RZ, 0x1, P0 ;  /* 0x00000001ff457807 */ /* 0x000fc60000000000 */
[----:B------:R-:W-:Y:S01]  /*16b0*/  IMAD.IADD R60, R60, 0x1, -R5 ;  /* 0x000000013c3c7824 */ /* 0x000fe200078e0a05 */
[----:B-1----:R-:W-:Y:S01]  /*16c0*/  ULEA UR41, UR4, UR41, 0x18 ;  /* 0x0000002904297291 */ /* 0x002fe2000f8ec03f */
[----:B------:R-:W-:Y:S01]  /*16d0*/  SHF.R.S32.HI R5, RZ, 0x5, R0 ;  /* 0x00000005ff057819 */ /* 0x000fe20000011400 */
[----:B------:R-:W-:Y:S02]  /*16e0*/  IMAD.U32 R63, RZ, RZ, UR42 ;  /* 0x0000002aff3f7e24 */ /* 0x000fe4000f8e00ff */
[----:B------:R-:W-:Y:S01]  /*16f0*/  UIADD3 UR47, UR41, 0xf0, URZ ;  /* 0x000000f0292f7890 */ /* 0x000fe2000fffe03f */
[--C-:B------:R-:W-:Y:S01]  /*1700*/  SHF.R.S32.HI R61, RZ, 0x1f, R60.reuse ;  /* 0x0000001fff3d7819 */ /* 0x100fe2000001143c */
[----:B------:R-:W-:Y:S01]  /*1710*/  UIADD3 UR4, UR41, 0x200, URZ ;  /* 0x0000020029047890 */ /* 0x000fe2000fffe03f */
[--C-:B------:R-:W-:Y:S01]  /*1720*/  IMAD R66, R5, -0x10, -R60.reuse ;  /* 0xfffffff005427824 */ /* 0x100fe200078e0a3c */
[----:B------:R-:W-:Y:S01]  /*1730*/  UIADD3 UR5, UR41, 0x1c200, URZ ;  /* 0x0001c20029057890 */ /* 0x000fe2000fffe03f */
[----:B------:R-:W-:Y:S01]  /*1740*/  LOP3.LUT R65, R63, 0x8, RZ, 0xc0, !PT ;  /* 0x000000083f417812 */ /* 0x000fe200078ec0ff */
[----:B------:R-:W-:Y:S01]  /*1750*/  USHF.R.U32.HI UR4, URZ, 0x4, UR4 ;  /* 0x000000043f047899 */ /* 0x000fe20008011604 */
[----:B------:R-:W-:Y:S01]  /*1760*/  IMAD.U32 R62, RZ, RZ, UR47 ;  /* 0x0000002fff3e7e24 */ /* 0x000fe2000f8e00ff */
[----:B------:R-:W-:Y:S01]  /*1770*/  USHF.R.U32.HI UR5, URZ, 0x4, UR5 ;  /* 0x000000043f057899 */ /* 0x000fe20008011605 */
[----:B------:R-:W-:Y:S01]  /*1780*/  IMAD.WIDE R60, R5, 0x10, R60 ;  /* 0x00000010053c7825 */ /* 0x000fe200078e023c */
[----:B------:R-:W-:Y:S01]  /*1790*/  ULOP3.LUT UR4, UR4, 0x3fff, URZ, 0xc0, !UPT ;  /* 0x00003fff04047892 */ /* 0x000fe2000f8ec03f */
[----:B------:R-:W-:Y:S01]  /*17a0*/  LOP3.LUT R63, R63, 0x8, RZ, 0xc, !PT ;  /* 0x000000083f3f7812 */ /* 0x000fe200078e0cff */
[----:B------:R-:W-:Y:S01]  /*17b0*/  ULOP3.LUT UR5, UR5, 0x3fff, URZ, 0xc0, !UPT ;  /* 0x00003fff05057892 */ /* 0x000fe2000f8ec03f */
[----:B------:R-:W-:Y:S01]  /*17c0*/  VIADD R64, R62, UR42 ;  /* 0x0000002a3e407c36 */ /* 0x000fe20008000000 */
[----:B------:R-:W-:Y:S01]  /*17d0*/  LOP3.LUT R65, R65, 0x18, RZ, 0x3c, !PT ;  /* 0x0000001841417812 */ /* 0x000fe200078e3cff */
[----:B------:R-:W-:Y:S01]  /*17e0*/  VIADD R66, R66, UR6 ;  /* 0x0000000642427c36 */ /* 0x000fe20008000000 */
[----:B------:R-:W-:-:S02]  /*17f0*/  ULOP3.LUT UR44, UR4, 0x10000, URZ, 0xfc, !UPT ;  /* 0x00010000042c7892 */ /* 0x000fc4000f8efc3f */
[----:B------:R-:W-:-:S12]  /*1800*/  ULOP3.LUT UR45, UR5, 0x10000, URZ, 0xfc, !UPT ;  /* 0x00010000052d7892 */ /* 0x000fd8000f8efc3f */
.L_x_109:
[----:B------:R-:W-:Y:S01]  /*1810*/  SHF.L.U32 R3, R69, 0x1f, RZ ;  /* 0x0000001f45037819 */ /* 0x000fe200000006ff */
[----:B------:R-:W-:Y:S02]  /*1820*/  ULDC UR4, c[0x0][0x28c] ;  /* 0x0000a30000047ab9 */ /* 0x000fe40000000800 */
[----:B------:R-:W-:Y:S01]  /*1830*/  ISETP.LT.AND P1, PT, RZ, UR4, PT ;  /* 0x00000004ff007c0c */ /* 0x000fe2000bf21270 */
[----:B------:R-:W1:Y:S02]  /*1840*/  SYNCS.PHASECHK.TRANS64.TRYWAIT P0, [R62+UR42], R3 ;  /* 0x000000033e0075a7 */ /* 0x000e64000800016a */
[----:B-1-34-:R-:W-:Y:S10]  /*1850*/  @!P0 BRA `(.L_x_20) ;  /* 0x0000004400488947 */ /* 0x01aff40003800000 */
.L_x_141:
[----:B------:R-:W-:Y:S05]  /*1860*/  @P1 BRA `(.L_x_21) ;  /* 0x0000000000401947 */ /* 0x000fea0003800000 */
[----:B------:R-:W-:Y:S01]  /*1870*/  MOV R0, 0x0 ;  /* 0x0000000000007802 */ /* 0x000fe20000000f00 */
[----:B------:R-:W-:Y:S01]  /*1880*/  ULDC.64 UR4, c[0x4][0x68] ;  /* 0x01001a0000047ab9 */ /* 0x000fe20000000a00 */
[----:B------:R-:W-:Y:S01]  /*1890*/  ULDC.64 UR6, c[0x4][0x8] ;  /* 0x0100020000067ab9 */ /* 0x000fe20000000a00 */
[----:B------:R-:W-:Y:S01]  /*18a0*/  IMAD.U32 R4, RZ, RZ, UR4 ;  /* 0x00000004ff047e24 */ /* 0x000fe2000f8e00ff */
[----:B------:R2:W3:Y:S01]  /*18b0*/  LDC.64 R14, c[0x4][R0] ;  /* 0x01000000000e7b82 */ /* 0x0004e20000000a00 */
[----:B------:R-:W-:Y:S01]  /*18c0*/  IMAD.U32 R5, RZ, RZ, UR5 ;  /* 0x00000005ff057e24 */ /* 0x000fe2000f8e00ff */
[----:B------:R-:W-:Y:S01]  /*18d0*/  ULDC.64 UR4, c[0x4][0x70] ;  /* 0x01001c0000047ab9 */ /* 0x000fe20000000a00 */
[----:B------:R-:W-:Y:S02]  /*18e0*/  IMAD.U32 R10, RZ, RZ, UR6 ;  /* 0x00000006ff0a7e24 */ /* 0x000fe4000f8e00ff */
[----:B------:R-:W-:Y:S02]  /*18f0*/  IMAD.U32 R6, RZ, RZ, UR4 ;  /* 0x00000004ff067e24 */ /* 0x000fe4000f8e00ff */
[----:B------:R-:W-:-:S02]  /*1900*/  IMAD.U32 R7, RZ, RZ, UR5 ;  /* 0x00000005ff077e24 */ /* 0x000fc4000f8e00ff */
[----:B------:R-:W-:Y:S02]  /*1910*/  IMAD.U32 R11, RZ, RZ, UR7 ;  /* 0x00000007ff0b7e24 */ /* 0x000fe4000f8e00ff */
[----:B------:R-:W-:Y:S02]  /*1920*/  IMAD.MOV.U32 R8, RZ, RZ, 0x1e1 ;  /* 0x000001e1ff087424 */ /* 0x000fe400078e00ff */
[----:B0-----:R-:W-:Y:S02]  /*1930*/  IMAD.MOV.U32 R12, RZ, RZ, 0x1 ;  /* 0x00000001ff0c7424 */ /* 0x001fe400078e00ff */
[----:B--2---:R-:W-:-:S07]  /*1940*/  IMAD.MOV.U32 R13, RZ, RZ, RZ ;  /* 0x000000ffff0d7224 */ /* 0x004fce00078e00ff */
[----:B------:R-:W-:-:S07]  /*1950*/  LEPC R20, `(.L_x_21) ;  /* 0x000000001014794e */ /* 0x000fce0000000000 */
[----:B-1-3-5:R-:W-:Y:S05]  /*1960*/  CALL.ABS.NOINC R14 ;  /* 0x000000000e007343 */ /* 0x02afea0003c00000 */
.L_x_21:
[----:B------:R-:W-:-:S04]  /*1970*/  LOP3.LUT R0, R16, 0x1, RZ, 0xfc, !PT ;  /* 0x0000000110007812 */ /* 0x000fc800078efcff */
[----:B------:R-:W-:-:S13]  /*1980*/  ISETP.NE.AND P0, PT, R0, 0x3, PT ;  /* 0x000000030000780c */ /* 0x000fda0003f05270 */
[----:B------:R-:W-:Y:S05]  /*1990*/  @!P0 BRA `(.L_x_22) ;  /* 0x0000000000048947 */ /* 0x000fea0003800000 */
[----:B------:R-:W-:Y:S01]  /*19a0*/  BPT.TRAP 0x1 ;  /* 0x000000040000795c */ /* 0x000fe20000300000 */
.L_x_22:
[----:B-1----:R-:W-:Y:S02]  /*19b0*/  IMAD.U32 R3, RZ, RZ, UR38 ;  /* 0x00000026ff037e24 */ /* 0x002fe4000f8e00ff */
[----:B------:R-:W-:-:S03]  /*19c0*/  IMAD.U32 R0, RZ, RZ, UR39 ;  /* 0x00000027ff007e24 */ /* 0x000fc6000f8e00ff */
[----:B------:R-:W-:Y:S02]  /*19d0*/  LEA R3, R3, UR41, 0x3 ;  /* 0x0000002903037c11 */ /* 0x000fe4000f8e18ff */
[----:B------:R-:W-:-:S04]  /*19e0*/  SHF.L.U32 R0, R0, 0x1f, RZ ;  /* 0x0000001f00007819 */ /* 0x000fc800000006ff */
[----:B------:R1:W2:Y:S01]  /*19f0*/  SYNCS.PHASECHK.TRANS64.TRYWAIT P1, [R3+URZ], R0 ;  /* 0x00000000030075a7 */ /* 0x0002a2000802017f */
[----:B------:R-:W-:Y:S05]  /*1a00*/  @!P0 BRA `(.L_x_23) ;  /* 0x0000000000048947 */ /* 0x000fea0003800000 */
[----:B------:R-:W-:Y:S01]  /*1a10*/  BPT.TRAP 0x1 ;  /* 0x000000040000795c */ /* 0x000fe20000300000 */
.L_x_23:
[----:B--2---:R-:W-:Y:S05]  /*1a20*/  @P1 BRA `(.L_x_24) ;  /* 0x0000000000081947 */ /* 0x004fea0003800000 */
[----:B------:R-:W2:Y:S02]  /*1a30*/  SYNCS.PHASECHK.TRANS64.TRYWAIT P1, [R3+URZ], R0 ;  /* 0x00000000030075a7 */ /* 0x000ea4000802017f */
[----:B--2---:R-:W-:Y:S05]  /*1a40*/  @!P1 BRA `(.L_x_25) ;  /* 0x0000004000e09947 */ /* 0x004fea0003800000 */
.L_x_24:
[----:B------:R-:W-:Y:S05]  /*1a50*/  WARPSYNC.ALL ;  /* 0x0000000000007948 */ /* 0x000fea0003800000 */
[----:B------:R-:W-:Y:S01]  /*1a60*/  ULEA UR8, UR38, UR44, 0x9 ;  /* 0x0000002c26087291 */ /* 0x000fe2000f8e483f */
[----:B------:R-:W-:Y:S01]  /*1a70*/  WARPGROUP.ARRIVE ;  /* 0x00000000000079c5 */ /* 0x000fe20000000000 */
[----:B------:R-:W-:Y:S01]  /*1a80*/  ULEA UR9, UR38, UR45, 0x9 ;  /* 0x0000002d26097291 */ /* 0x000fe2000f8e483f */
[----:B-12---:R-:W-:Y:S01]  /*1a90*/  IMAD.U32 R0, RZ, RZ, UR43 ;  /* 0x0000002bff007e24 */ /* 0x006fe2000f8e00ff */
[----:B------:R-:W-:Y:S01]  /*1aa0*/  UMOV UR5, 0x40000040 ;  /* 0x4000004000057882 */ /* 0x000fe20000000000 */
[----:B------:R-:W-:-:S02]  /*1ab0*/  UMOV UR7, 0x40000040 ;  /* 0x4000004000077882 */ /* 0x000fc40000000000 */
[----:B------:R-:W-:Y:S01]  /*1ac0*/  UMOV UR4, UR8 ;  /* 0x0000000800047c82 */ /* 0x000fe20008000000 */
[----:B------:R-:W-:Y:S01]  /*1ad0*/  ISETP.GE.AND P1, PT, R0, 0x1, PT ;  /* 0x000000010000780c */ /* 0x000fe20003f26270 */
[----:B------:R-:W-:Y:S02]  /*1ae0*/  UMOV UR6, UR9 ;  /* 0x0000000900067c82 */ /* 0x000fe40008000000 */
[----:B------:R-:W-:Y:S01]  /*1af0*/  IGMMA.64x64x32.S8.S8 R24, gdesc[UR4], RZ, !UPT, gsb0 ;  /* 0x01e00000041879f1 */ /* 0x000fe2000c0410ff */
[----:B------:R-:W-:Y:S02]  /*1b00*/  UIADD3 UR4, UR8, 0x2, URZ ;  /* 0x0000000208047890 */ /* 0x000fe4000fffe03f */
[----:B------:R-:W-:Y:S01]  /*1b10*/  UIADD3 UR6, UR9, 0x2, URZ ;  /* 0x0000000209067890 */ /* 0x000fe2000fffe03f */
[----:B------:R-:W-:Y:S01]  /*1b20*/  UMOV UR5, 0x40000040 ;  /* 0x4000004000057882 */ /* 0x000fe20000000000 */
[----:B------:R-:W-:Y:S01]  /*1b30*/  UMOV UR7, 0x40000040 ;  /* 0x4000004000077882 */ /* 0x000fe20000000000 */
[----:B------:R-:W-:-:S02]  /*1b40*/  WARPGROUP.DEPBAR.LE gsb0, 0x0 ;  /* 0x00008000000079c5 */ /* 0x000fc40000010000 */
[----:B------:R-:W-:-:S06]  /*1b50*/  WARPGROUP.ARRIVE ;  /* 0x00000000000079c5 */ /* 0x000fcc0000000000 */
[----:B------:R-:W-:Y:S01]  /*1b60*/  IGMMA.64x64x32.S8.S8 R24, gdesc[UR4], R24, gsb0 ;  /* 0x01e00000041879f1 */ /* 0x000fe20008041018 */
[----:B------:R-:W-:Y:S02]  /*1b70*/  UIADD3 UR4, UR8, 0x4, URZ ;  /* 0x0000000408047890 */ /* 0x000fe4000fffe03f */
[----:B------:R-:W-:Y:S01]  /*1b80*/  UIADD3 UR6, UR9, 0x4, URZ ;  /* 0x0000000409067890 */ /* 0x000fe2000fffe03f */
[----:B------:R-:W-:Y:S01]  /*1b90*/  UMOV UR5, 0x40000040 ;  /* 0x4000004000057882 */ /* 0x000fe20000000000 */
[----:B------:R-:W-:Y:S01]  /*1ba0*/  UMOV UR7, 0x40000040 ;  /* 0x4000004000077882 */ /* 0x000fe20000000000 */
[----:B------:R-:W-:Y:S02]  /*1bb0*/  WARPGROUP.DEPBAR.LE gsb0, 0x0 ;  /* 0x00008000000079c5 */ /* 0x000fe40000010000 */
        /* <DEDUP_REMOVED lines=8> */
[----:B------:R-:W-:Y:S03]  /*1c40*/  IGMMA.64x64x32.S8.S8 R24, gdesc[UR4], R24, gsb0 ;  /* 0x01e00000041879f1 */ /* 0x000fe60008041018 */
[----:B------:R-:W-:Y:S02]  /*1c50*/  WARPGROUP.DEPBAR.LE gsb0, 0x0 ;  /* 0x00008000000079c5 */ /* 0x000fe40000010000 */
[----:B------:R-:W-:Y:S05]  /*1c60*/  @!P1 BRA `(.L_x_26) ;  /* 0x0000000400149947 */ /* 0x000fea0003800000 */
[----:B------:R-:W-:Y:S01]  /*1c70*/  UIADD3 UR4, UR38, 0x1, URZ ;  /* 0x0000000126047890 */ /* 0x000fe2000fffe03f */
[----:B------:R-:W-:Y:S02]  /*1c80*/  IMAD.U32 R0, RZ, RZ, UR43 ;  /* 0x0000002bff007e24 */ /* 0x000fe4000f8e00ff */
[----:B------:R-:W-:Y:S01]  /*1c90*/  IMAD.U32 R3, RZ, RZ, UR38 ;  /* 0x00000026ff037e24 */ /* 0x000fe2000f8e00ff */
[----:B------:R-:W-:-:S04]  /*1ca0*/  UISETP.NE.AND UP0, UPT, UR4, 0xe, UPT ;  /* 0x0000000e0400788c */ /* 0x000fc8000bf05270 */
[----:B------:R-:W-:Y:S02]  /*1cb0*/  USEL UR5, URZ, 0x1, UP0 ;  /* 0x000000013f057887 */ /* 0x000fe40008000000 */
[----:B------:R-:W-:Y:S02]  /*1cc0*/  USEL UR8, UR4, URZ, UP0 ;  /* 0x0000003f04087287 */ /* 0x000fe40008000000 */
[----:B------:R-:W-:-:S06]  /*1cd0*/  ULOP3.LUT UR5, UR39, UR5, URZ, 0x3c, !UPT ;  /* 0x0000000527057292 */ /* 0x000fcc000f8e3c3f */
[----:B------:R-:W-:-:S07]  /*1ce0*/  IMAD.U32 R6, RZ, RZ, UR5 ;  /* 0x00000005ff067e24 */ /* 0x000fce000f8e00ff */
.L_x_33:
[----:B------:R-:W-:Y:S05]  /*1cf0*/  @!P0 BRA `(.L_x_27) ;  /* 0x0000000000048947 */ /* 0x000fea0003800000 */
[----:B------:R-:W-:Y:S01]  /*1d00*/  BPT.TRAP 0x1 ;  /* 0x000000040000795c */ /* 0x000fe20000300000 */
.L_x_27:
[----:B------:R-:W-:Y:S01]  /*1d10*/  ULEA UR4, UR8, UR41, 0x3 ;  /* 0x0000002908047291 */ /* 0x000fe2000f8e183f */
[----:B------:R-:W-:-:S08]  /*1d20*/  SHF.L.U32 R4, R6, 0x1f, RZ ;  /* 0x0000001f06047819 */ /* 0x000fd000000006ff */
[----:B------:R1:W2:Y:S01]  /*1d30*/  SYNCS.PHASECHK.TRANS64.TRYWAIT P1, [UR4], R4 ;  /* 0x00000004ff0075a7 */ /* 0x0002a20008020144 */
[----:B------:R-:W-:Y:S05]  /*1d40*/  @!P0 BRA `(.L_x_28) ;  /* 0x0000000000048947 */ /* 0x000fea0003800000 */
[----:B------:R-:W-:Y:S01]  /*1d50*/  BPT.TRAP 0x1 ;  /* 0x000000040000795c */ /* 0x000fe20000300000 */
.L_x_28:
[----:B--2---:R-:W-:Y:S05]  /*1d60*/  @P1 BRA `(.L_x_29) ;  /* 0x0000000000081947 */ /* 0x004fea0003800000 */
[----:B------:R-:W2:Y:S02]  /*1d70*/  SYNCS.PHASECHK.TRANS64.TRYWAIT P1, [UR4], R4 ;  /* 0x00000004ff0075a7 */ /* 0x000ea40008020144 */
[----:B--2---:R-:W-:Y:S05]  /*1d80*/  @!P1 BRA `(.L_x_30) ;  /* 0x0000004000249947 */ /* 0x004fea0003800000 */
.L_x_29:
[----:B------:R-:W-:Y:S01]  /*1d90*/  ULEA UR9, UR8, UR44, 0x9 ;  /* 0x0000002c08097291 */ /* 0x000fe2000f8e483f */
[----:B------:R-:W-:Y:S01]  /*1da0*/  WARPGROUP.ARRIVE ;  /* 0x00000000000079c5 */ /* 0x000fe20000000000 */
[----:B------:R-:W-:Y:S01]  /*1db0*/  ULEA UR10, UR8, UR45, 0x9 ;  /* 0x0000002d080a7291 */ /* 0x000fe2000f8e483f */
[----:B------:R-:W-:Y:S01]  /*1dc0*/  UMOV UR5, 0x40000040 ;  /* 0x4000004000057882 */ /* 0x000fe20000000000 */
[----:B------:R-:W-:-:S03]  /*1dd0*/  UMOV UR7, 0x40000040 ;  /* 0x4000004000077882 */ /* 0x000fc60000000000 */
[----:B------:R-:W-:Y:S02]  /*1de0*/  UMOV UR4, UR9 ;  /* 0x0000000900047c82 */ /* 0x000fe40008000000 */
[----:B------:R-:W-:Y:S02]  /*1df0*/  UMOV UR6, UR10 ;  /* 0x0000000a00067c82 */ /* 0x000fe40008000000 */
[----:B------:R-:W-:Y:S01]  /*1e00*/  IGMMA.64x64x32.S8.S8 R24, gdesc[UR4], R24, gsb0 ;  /* 0x01e00000041879f1 */ /* 0x000fe20008041018 */
        /* <DEDUP_REMOVED lines=23> */
[----:B------:R-:W-:Y:S01]  /*1f80*/  BPT.TRAP 0x1 ;  /* 0x000000040000795c */ /* 0x000fe20000300000 */
.L_x_31:
[----:B------:R-:W-:-:S13]  /*1f90*/  ISETP.NE.AND P1, PT, R68, RZ, PT ;  /* 0x000000ff4400720c */ /* 0x000fda0003f25270 */
[----:B-12---:R-:W-:-:S05]  /*1fa0*/  @P1 LEA R4, R3, UR41, 0x3 ;  /* 0x0000002903041c11 */ /* 0x006fca000f8e18ff */
[----:B------:R-:W-:-:S05]  /*1fb0*/  @P1 VIADD R5, R4, 0x70 ;  /* 0x0000007004051836 */ /* 0x000fca0000000000 */
[----:B------:R-:W-:-:S04]  /*1fc0*/  @P1 PRMT R5, R56, 0x654, R5 ;  /* 0x0000065438051816 */ /* 0x000fc80000000005 */
[----:B------:R1:W-:Y:S01]  /*1fd0*/  @P1 SYNCS.ARRIVE.TRANS64.RED.A1T0 RZ, [R5+URZ], RZ ;  /* 0x000000ff05ff19a7 */ /* 0x0003e2000810043f */
[----:B------:R-:W-:-:S13]  /*1fe0*/  ISETP.GT.U32.AND P1, PT, R16, 0x1, PT ;  /* 0x000000011000780c */ /* 0x000fda0003f24070 */
[----:B-1----:R-:W-:Y:S05]  /*1ff0*/  @P1 BRA `(.L_x_32) ;  /* 0x0000000000041947 */ /* 0x002fea0003800000 */
[----:B------:R-:W-:Y:S01]  /*2000*/  BPT.TRAP 0x1 ;  /* 0x000000040000795c */ /* 0x000fe20000300000 */
.L_x_32:
[----:B------:R-:W-:Y:S01]  /*2010*/  UIADD3 UR8, UR8, 0x1, URZ ;  /* 0x0000000108087890 */ /* 0x000fe2000fffe03f */
[C---:B------:R-:W-:Y:S01]  /*2020*/  ISETP.GT.AND P2, PT, R0.reuse, 0x1, PT ;  /* 0x000000010000780c */ /* 0x040fe20003f44270 */
[----:B------:R-:W-:Y:S02]  /*2030*/  VIADD R3, R3, 0x1 ;  /* 0x0000000103037836 */ /* 0x000fe40000000000 */
[----:B------:R-:W-:Y:S01]  /*2040*/  UISETP.NE.AND UP0, UPT, UR8, 0xe, UPT ;  /* 0x0000000e0800788c */ /* 0x000fe2000bf05270 */
[----:B------:R-:W-:Y:S02]  /*2050*/  VIADD R0, R0, 0xffffffff ;  /* 0xffffffff00007836 */ /* 0x000fe40000000000 */
[C---:B------:R-:W-:Y:S01]  /*2060*/  ISETP.NE.AND P1, PT, R3.reuse, 0xe, PT ;  /* 0x0000000e0300780c */ /* 0x040fe20003f25270 */
[----:B------:R-:W-:Y:S02]  /*2070*/  USEL UR4, URZ, 0x1, UP0 ;  /* 0x000000013f047887 */ /* 0x000fe40008000000 */
[----:B------:R-:W-:Y:S01]  /*2080*/  USEL UR8, UR8, URZ, UP0 ;  /* 0x0000003f08087287 */ /* 0x000fe20008000000 */
[----:B------:R-:W-:-:S03]  /*2090*/  SEL R3, R3, RZ, P1 ;  /* 0x000000ff03037207 */ /* 0x000fc60000800000 */
[----:B------:R-:W-:Y:S01]  /*20a0*/  LOP3.LUT R6, R6, UR4, RZ, 0x3c, !PT ;  /* 0x0000000406067c12 */ /* 0x000fe2000f8e3cff */
[----:B------:R-:W-:Y:S07]  /*20b0*/  @P2 BRA `(.L_x_33) ;  /* 0xfffffffc000c2947 */ /* 0x000fee000383ffff */
.L_x_26:
[----:B------:R-:W1:Y:S01]  /*20c0*/  LDC R0, c[0x0][0x28c] ;  /* 0x0000a300ff007b82 */ /* 0x000e620000000800 */
[----:B------:R2:W-:Y:S01]  /*20d0*/  SYNCS.ARRIVE.TRANS64.A1T0 RZ, [R63+UR47], RZ ;  /* 0x000000ff3fff79a7 */ /* 0x0005e2000810002f */
[----:B-1----:R-:W-:-:S13]  /*20e0*/  ISETP.GE.AND P1, PT, R0, 0x1, PT ;  /* 0x000000010000780c */ /* 0x002fda0003f26270 */
[----:B--2---:R-:W-:Y:S05]  /*20f0*/  @!P1 BRA `(.L_x_34) ;  /* 0x00000000004c9947 */ /* 0x004fea0003800000 */
[----:B------:R-:W-:Y:S05]  /*2100*/  @!P0 BRA `(.L_x_35) ;  /* 0x0000000000048947 */ /* 0x000fea0003800000 */
[----:B------:R-:W-:Y:S01]  /*2110*/  BPT.TRAP 0x1 ;  /* 0x000000040000795c */ /* 0x000fe20000300000 */
.L_x_35:
[----:B------:R-:W-:Y:S01]  /*2120*/  ISETP.NE.AND P1, PT, R68, RZ, PT ;  /* 0x000000ff4400720c */ /* 0x000fe20003f25270 */
[----:B------:R-:W-:Y:S01]  /*2130*/  BSSY B0, `(.L_x_36) ;  /* 0x000000d000007945 */ /* 0x000fe20003800000 */
[----:B------:R-:W-:-:S11]  /*2140*/  ISETP.GT.U32.AND P0, PT, R16, 0x1, PT ;  /* 0x000000011000780c */ /* 0x000fd60003f04070 */
[----:B------:R-:W-:Y:S05]  /*2150*/  @!P1 BRA `(.L_x_37) ;  /* 0x0000000000289947 */ /* 0x000fea0003800000 */
[----:B------:R-:W-:-:S04]  /*2160*/  UIADD3 UR6, UR43, UR38, URZ ;  /* 0x000000262b067290 */ /* 0x000fc8000fffe03f */
[----:B------:R-:W-:-:S04]  /*2170*/  USHF.R.U32.HI UR4, URZ, 0x1, UR6 ;  /* 0x000000013f047899 */ /* 0x000fc80008011606 */
[----:B------:R-:W-:-:S04]  /*2180*/  UIMAD.WIDE.U32 UR4, UR4, -0x6db6db6d, URZ ;  /* 0x92492493040478a5 */ /* 0x000fc8000f8e003f */
[----:B------:R-:W-:-:S04]  /*2190*/  USHF.R.U32.HI UR4, URZ, 0x2, UR5 ;  /* 0x000000023f047899 */ /* 0x000fc80008011605 */
[----:B------:R-:W-:-:S04]  /*21a0*/  UIMAD UR6, UR4, -0xe, UR6 ;  /* 0xfffffff2040678a4 */ /* 0x000fc8000f8e0206 */
[----:B------:R-:W-:-:S04]  /*21b0*/  ULEA UR6, UR6, UR41, 0x3 ;  /* 0x0000002906067291 */ /* 0x000fc8000f8e183f */
[----:B------:R-:W-:-:S06]  /*21c0*/  UIADD3 UR6, UR6, 0x70, URZ ;  /* 0x0000007006067890 */ /* 0x000fcc000fffe03f */
[----:B------:R-:W-:-:S05]  /*21d0*/  IMAD.U32 R3, RZ, RZ, UR6 ;  /* 0x00000006ff037e24 */ /* 0x000fca000f8e00ff */
[----:B------:R-:W-:-:S04]  /*21e0*/  PRMT R0, R56, 0x654, R3 ;  /* 0x0000065438007816 */ /* 0x000fc80000000003 */
[----:B------:R1:W-:Y:S03]  /*21f0*/  SYNCS.ARRIVE.TRANS64.RED.A1T0 RZ, [R0+URZ], RZ ;  /* 0x000000ff00ff79a7 */ /* 0x0003e6000810043f */
.L_x_37:
[----:B------:R-:W-:Y:S05]  /*2200*/  BSYNC B0 ;  /* 0x0000000000007941 */ /* 0x000fea0003800000 */
.L_x_36:
[----:B------:R-:W-:Y:S05]  /*2210*/  @P0 BRA `(.L_x_34) ;  /* 0x0000000000040947 */ /* 0x000fea0003800000 */
[----:B------:R-:W-:Y:S01]  /*2220*/  BPT.TRAP 0x1 ;  /* 0x000000040000795c */ /* 0x000fe20000300000 */
.L_x_34:
[----:B------:R-:W-:Y:S01]  /*2230*/  SHF.L.U32 R3, R69, 0x1f, RZ ;  /* 0x0000001f45037819 */ /* 0x000fe200000006ff */
[----:B------:R-:W-:Y:S01]  /*2240*/  UIADD3 UR38, UR46, UR38, URZ ;  /* 0x000000262e267290 */ /* 0x000fe2000fffe03f */
[----:B------:R-:W2:Y:S01]  /*2250*/  LDC R14, c[0x0][0x288] ;  /* 0x0000a200ff0e7b82 */ /* 0x000ea20000000800 */
[----:B------:R-:W-:Y:S01]  /*2260*/  UISETP.GE.U32.AND UP1, UPT, UR46, 0xe, UPT ;  /* 0x0000000e2e00788c */ /* 0x000fe2000bf26070 */
[----:B------:R-:W-:Y:S01]  /*2270*/  IMAD.SHL.U32 R8, R59, 0x2, RZ ;  /* 0x000000023b087824 */ /* 0x000fe200078e00ff */
[----:B------:R-:W-:Y:S02]  /*2280*/  UISETP.GT.U32.AND UP0, UPT, UR38, 0xd, UPT ;  /* 0x0000000d2600788c */ /* 0x000fe4000bf04070 */
[----:B------:R-:W-:Y:S02]  /*2290*/  USHF.R.U32.HI UR4, URZ, 0x1, UR38 ;  /* 0x000000013f047899 */ /* 0x000fe40008011626 */
[----:B------:R-:W-:Y:S01]  /*22a0*/  UISETP.LT.U32.AND UP0, UPT, UR46, 0xe, UP0 ;  /* 0x0000000e2e00788c */ /* 0x000fe20008701070 */
[----:B------:R-:W3:Y:S01]  /*22b0*/  SYNCS.PHASECHK.TRANS64.TRYWAIT P0, [R62+UR42+0x10], R3 ;  /* 0x000010033e0075a7 */ /* 0x000ee2000800016a */
[----:B------:R-:W-:Y:S01]  /*22c0*/  UIMAD.WIDE.U32 UR4, UR4, -0x6db6db6d, URZ ;  /* 0x92492493040478a5 */ /* 0x000fe2000f8e003f */
[----:B------:R-:W-:Y:S01]  /*22d0*/  SHF.R.S32.HI R9, RZ, 0x1f, R8 ;  /* 0x0000001fff097819 */ /* 0x000fe20000011408 */
[----:B------:R-:W-:-:S02]  /*22e0*/  USEL UR6, URZ, 0x1, !UP0 ;  /* 0x000000013f067887 */ /* 0x000fc4000c000000 */
[----:B------:R-:W-:Y:S02]  /*22f0*/  USHF.R.U32.HI UR4, URZ, 0x2, UR5 ;  /* 0x000000023f047899 */ /* 0x000fe40008011605 */
[----:B------:R-:W-:Y:S02]  /*2300*/  ULOP3.LUT UR39, UR39, UR6, URZ, 0x3c, !UPT ;  /* 0x0000000627277292 */ /* 0x000fe4000f8e3c3f */
[----:B------:R-:W-:Y:S02]  /*2310*/  UIMAD UR38, UR4, -0xe, UR38 ;  /* 0xfffffff2042678a4 */ /* 0x000fe4000f8e0226 */
[----:B------:R-:W-:Y:S01]  /*2320*/  @UP1 ULOP3.LUT UR39, UR39, 0x1, UR4, 0x78, !UPT ;  /* 0x0000000127271892 */ /* 0x000fe2000f8e7804 */
[----:B--23--:R-:W-:Y:S11]  /*2330*/  @!P0 BRA `(.L_x_38) ;  /* 0x0000003800d08947 */ /* 0x00cff60003800000 */
.L_x_142:
[----:B--2---:R-:W-:Y:S01]  /*2340*/  IMAD.SHL.U32 R3, R19, 0x40, RZ ;  /* 0x0000004013037824 */ /* 0x004fe200078e00ff */
[----:B------:R-:W-:Y:S01]  /*2350*/  ULDC UR6, c[0x0][0x284] ;  /* 0x0000a10000067ab9 */ /* 0x000fe20000000800 */
[----:B------:R-:W-:Y:S01]  /*2360*/  IMAD.SHL.U32 R15, R22, 0x40, RZ ;  /* 0x00000040160f7824 */ /* 0x000fe200078e00ff */
[----:B------:R-:W-:Y:S01]  /*2370*/  SHF.R.S32.HI R72, RZ, 0x1f, R2 ;  /* 0x0000001fff487819 */ /* 0x000fe20000011402 */
[----:B------:R-:W-:Y:S01]  /*2380*/  ULDC.64 UR4, c[0x0][0x5d0] ;  /* 0x0001740000047ab9 */ /* 0x000fe20000000a00 */
[----:B------:R-:W-:Y:S01]  /*2390*/  ISETP.GE.AND P0, PT, R3, UR6, PT ;  /* 0x0000000603007c0c */ /* 0x000fe2000bf06270 */
[----:B------:R-:W-:Y:S01]  /*23a0*/  IMAD.WIDE.U32 R4, R2, UR4, R8 ;  /* 0x0000000402047c25 */ /* 0x000fe2000f8e0008 */
[----:B------:R-:W-:Y:S02]  /*23b0*/  SHF.R.S32.HI R22, RZ, 0x1f, R15 ;  /* 0x0000001fff167819 */ /* 0x000fe4000001140f */
[C---:B------:R-:W-:Y:S01]  /*23c0*/  ISETP.GE.OR P0, PT, R15.reuse, R14, P0 ;  /* 0x0000000e0f00720c */ /* 0x040fe20000706670 */
[----:B------:R-:W-:Y:S01]  /*23d0*/  IMAD R7, R72, UR4, RZ ;  /* 0x0000000448077c24 */ /* 0x000fe2000f8e02ff */
[----:B------:R-:W-:-:S03]  /*23e0*/  IADD3 R4, P1, R15, R4, RZ ;  /* 0x000000040f047210 */ /* 0x000fc60007f3e0ff */
[----:B------:R-:W-:-:S05]  /*23f0*/  IMAD R7, R2, UR5, R7 ;  /* 0x0000000502077c24 */ /* 0x000fca000f8e0207 */
[----:B------:R-:W-:-:S03]  /*2400*/  IADD3.X R5, R22, R5, R7, P1, !PT ;  /* 0x0000000516057210 */ /* 0x000fc60000ffe407 */
[----:B------:R-:W-:Y:S05]  /*2410*/  @P0 BRA `(.L_x_39) ;  /* 0x0000001c00240947 */ /* 0x000fea0003800000 */
[----:B------:R-:W1:Y:S01]  /*2420*/  LDC.64 R10, c[0x0][0x5c8] ;  /* 0x00017200ff0a7b82 */ /* 0x000e620000000a00 */
[----:B0-----:R-:W-:Y:S01]  /*2430*/  IMAD.WIDE R12, R19, 0x40, R60 ;  /* 0x00000040130c7825 */ /* 0x001fe200078e023c */
[----:B------:R-:W-:Y:S01]  /*2440*/  ULDC.64 UR4, c[0x0][0x5c0] ;  /* 0x0001700000047ab9 */ /* 0x000fe20000000a00 */
[----:B------:R-:W-:Y:S02]  /*2450*/  BSSY B0, `(.L_x_39) ;  /* 0x00001c5000007945 */ /* 0x000fe40003800000 */
[-C--:B-1----:R-:W-:Y:S02]  /*2460*/  IMAD R0, R13, R10.reuse, RZ ;  /* 0x0000000a0d007224 */ /* 0x082fe400078e02ff */
[----:B------:R-:W-:-:S04]  /*2470*/  IMAD.WIDE.U32 R4, R12, R10, R4 ;  /* 0x0000000a0c047225 */ /* 0x000fc800078e0004 */
[----:B------:R-:W-:Y:S01]  /*2480*/  IMAD R7, R12, R11, R0 ;  /* 0x0000000b0c077224 */ /* 0x000fe200078e0200 */
[----:B------:R-:W-:Y:S01]  /*2490*/  IADD3 R6, P0, R4, UR4, RZ ;  /* 0x0000000404067c10 */ /* 0x000fe2000ff1e0ff */
[----:B------:R-:W-:Y:S02]  /*24a0*/  IMAD R0, R59, -0x2, R14 ;  /* 0xfffffffe3b007824 */ /* 0x000fe400078e020e */
[----:B------:R-:W-:Y:S01]  /*24b0*/  IMAD.IADD R7, R5, 0x1, R7 ;  /* 0x0000000105077824 */ /* 0x000fe200078e0207 */
[----:B------:R-:W-:Y:S01]  /*24c0*/  LEA R4, P1, R10, R6, 0x3 ;  /* 0x000000060a047211 */ /* 0x000fe200078218ff */
[----:B------:R-:W-:Y:S02]  /*24d0*/  IMAD.IADD R14, R66, 0x1, -R3 ;  /* 0x00000001420e7824 */ /* 0x000fe400078e0a03 */
[----:B------:R-:W-:Y:S01]  /*24e0*/  IMAD.IADD R19, R0, 0x1, -R15 ;  /* 0x0000000100137824 */ /* 0x000fe200078e0a0f */
[----:B------:R-:W-:Y:S02]  /*24f0*/  IADD3.X R7, R7, UR5, RZ, P0, !PT ;  /* 0x0000000507077c10 */ /* 0x000fe400087fe4ff */
[----:B-----5:R-:W-:-:S02]  /*2500*/  ISETP.NE.AND P0, PT, R58, RZ, PT ;  /* 0x000000ff3a00720c */ /* 0x020fc40003f05270 */
[----:B------:R-:W-:-:S11]  /*2510*/  LEA.HI.X R5, R10, R7, R11, 0x3, P1 ;  /* 0x000000070a057211 */ /* 0x000fd600008f1c0b */
[----:B------:R-:W-:Y:S05]  /*2520*/  @!P0 BRA `(.L_x_40) ;  /* 0x00000014001c8947 */ /* 0x000fea0003800000 */
[----:B------:R-:W0:Y:S01]  /*2530*/  LDC.64 R20, c[0x0][0x5b0] ;  /* 0x00016c00ff147b82 */ /* 0x000e220000000a00 */
[----:B------:R-:W-:Y:S01]  /*2540*/  ULDC.64 UR4, c[0x0][0x5b8] ;  /* 0x00016e0000047ab9 */ /* 0x000fe20000000a00 */
[----:B------:R-:W-:Y:S01]  /*2550*/  ISETP.GE.AND P1, PT, R19, 0x1, PT ;  /* 0x000000011300780c */ /* 0x000fe20003f26270 */
[----:B------:R-:W-:Y:S01]  /*2560*/  IMAD.WIDE.U32 R8, R2, UR4, R8 ;  /* 0x0000000402087c25 */ /* 0x000fe2000f8e0008 */
[----:B------:R-:W-:Y:S02]  /*2570*/  BSSY B1, `(.L_x_41) ;  /* 0x0000010000017945 */ /* 0x000fe40003800000 */
[----:B------:R-:W-:Y:S01]  /*2580*/  ISETP.LT.OR P2, PT, R14, 0x1, !P1 ;  /* 0x000000010e00780c */ /* 0x000fe20004f41670 */
[----:B------:R-:W-:Y:S01]  /*2590*/  IMAD R3, R72, UR4, RZ ;  /* 0x0000000448037c24 */ /* 0x000fe2000f8e02ff */
[----:B------:R-:W1:Y:S01]  /*25a0*/  LDC.64 R70, c[0x0][0x5a8] ;  /* 0x00016a00ff467b82 */ /* 0x000e620000000a00 */
[----:B------:R-:W-:Y:S02]  /*25b0*/  IADD3 R8, P0, R15, R8, RZ ;  /* 0x000000080f087210 */ /* 0x000fe40007f1e0ff */
[----:B------:R-:W-:-:S05]  /*25c0*/  IMAD R3, R2, UR5, R3 ;  /* 0x0000000502037c24 */ /* 0x000fca000f8e0203 */
[----:B------:R-:W-:Y:S01]  /*25d0*/  IADD3.X R9, R22, R9, R3, P0, !PT ;  /* 0x0000000916097210 */ /* 0x000fe200007fe403 */
[-C--:B0-----:R-:W-:Y:S01]  /*25e0*/  IMAD R0, R13, R20.reuse, RZ ;  /* 0x000000140d007224 */ /* 0x081fe200078e02ff */
[----:B------:R-:W-:Y:S01]  /*25f0*/  SHF.L.U64.HI R11, R20, 0x3, R21 ;  /* 0x00000003140b7819 */ /* 0x000fe20000010215 */
[----:B------:R-:W-:-:S04]  /*2600*/  IMAD.WIDE.U32 R2, R12, R20, R8 ;  /* 0x000000140c027225 */ /* 0x000fc800078e0008 */
[----:B------:R-:W-:Y:S01]  /*2610*/  IMAD R15, R12, R21, R0 ;  /* 0x000000150c0f7224 */ /* 0x000fe200078e0200 */
[----:B-1----:R-:W-:Y:S01]  /*2620*/  IADD3 R2, P0, R2, R70, RZ ;  /* 0x0000004602027210 */ /* 0x002fe20007f1e0ff */
[----:B------:R-:W-:-:S03]  /*2630*/  IMAD.SHL.U32 R10, R20, 0x8, RZ ;  /* 0x00000008140a7824 */ /* 0x000fc600078e00ff */
[----:B------:R-:W-:Y:S01]  /*2640*/  IADD3.X R3, R71, R3, R15, P0, !PT ;  /* 0x0000000347037210 */ /* 0x000fe200007fe40f */
[----:B------:R-:W-:Y:S08]  /*2650*/  @P2 BRA `(.L_x_42) ;  /* 0x0000000000042947 */ /* 0x000ff00003800000 */
[----:B------:R0:W5:Y:S02]  /*2660*/  LDG.E.U8 R67, desc[UR36][R2.64] ;  /* 0x0000002402437981 */ /* 0x000164000c1e1100 */
.L_x_42:
[----:B------:R-:W-:Y:S05]  /*2670*/  BSYNC B1 ;  /* 0x0000000000017941 */ /* 0x000fea0003800000 */
.L_x_41:
[----:B-----5:R-:W-:Y:S01]  /*2680*/  LOP3.LUT R0, R67, 0xffff, RZ, 0xc0, !PT ;  /* 0x0000ffff43007812 */ /* 0x020fe200078ec0ff */
[----:B------:R-:W-:Y:S01]  /*2690*/  IMAD.WIDE.U32 R10, R12, R20, R10 ;  /* 0x000000140c0a7225 */ /* 0x000fe200078e000a */
[----:B------:R-:W-:Y:S01]  /*26a0*/  ISETP.GE.AND P0, PT, R19, 0x2, PT ;  /* 0x000000021300780c */ /* 0x000fe20003f06270 */
[----:B------:R-:W-:Y:S01]  /*26b0*/  BSSY B1, `(.L_x_43) ;  /* 0x000000f000017945 */ /* 0x000fe20003800000 */
[----:B------:R-:W-:Y:S01]  /*26c0*/  PRMT R12, R0, 0x8880, RZ ;  /* 0x00008880000c7816 */ /* 0x000fe200000000ff */
[----:B------:R-:W-:Y:S01]  /*26d0*/  IMAD.IADD R0, R15, 0x1, R11 ;  /* 0x000000010f007824 */ /* 0x000fe200078e020b */
[----:B------:R-:W-:Y:S02]  /*26e0*/  IADD3 R8, P3, P4, R8, R70, R10 ;  /* 0x0000004608087210 */ /* 0x000fe40007c7e00a */
[----:B------:R-:W-:Y:S01]  /*26f0*/  ISETP.LT.OR P1, PT, R14, 0x9, !P1 ;  /* 0x000000090e00780c */ /* 0x000fe20004f21670 */
[----:B------:R-:W-:Y:S01]  /*2700*/  IMAD.MOV.U32 R11, RZ, RZ, R12 ;  /* 0x000000ffff0b7224 */ /* 0x000fe200078e000c */
[----:B------:R-:W-:-:S02]  /*2710*/  IADD3.X R9, R9, R71, R0, P3, P4 ;  /* 0x0000004709097210 */ /* 0x000fc40001fe8400 */
[----:B------:R-:W-:Y:S01]  /*2720*/  ISETP.LT.OR P3, PT, R14, 0x1, !P0 ;  /* 0x000000010e00780c */ /* 0x000fe20004761670 */
[----:B------:R-:W-:-:S04]  /*2730*/  IMAD R0, R11, R58, RZ ;  /* 0x0000003a0b007224 */ /* 0x000fc800078e02ff */
[----:B------:R-:W-:-:S05]  /*2740*/  @!P2 IMAD R11, R24, R57, R0 ;  /* 0x00000039180ba224 */ /* 0x000fca00078e0200 */
[----:B------:R1:W-:Y:S03]  /*2750*/  @!P2 STG.E.U8 desc[UR36][R6.64], R11 ;  /* 0x0000000b0600a986 */ /* 0x0003e6000c101124 */
[----:B------:R-:W-:Y:S05]  /*2760*/  @P3 BRA `(.L_x_44) ;  /* 0x00000000000c3947 */ /* 0x000fea0003800000 */
[----:B------:R-:W1:Y:S02]  /*2770*/  LDG.E.U8 R67, desc[UR36][R2.64+0x1] ;  /* 0x0000012402437981 */ /* 0x000e64000c1e1100 */
[----:B-1----:R-:W-:-:S05]  /*2780*/  PRMT R11, R67, 0x8880, RZ ;  /* 0x00008880430b7816 */ /* 0x002fca00000000ff */
[----:B------:R-:W-:-:S07]  /*2790*/  IMAD R0, R11, R58, RZ ;  /* 0x0000003a0b007224 */ /* 0x000fce00078e02ff */
.L_x_44:
[----:B------:R-:W-:Y:S05]  /*27a0*/  BSYNC B1 ;  /* 0x0000000000017941 */ /* 0x000fea0003800000 */
.L_x_43:
[----:B------:R-:W-:Y:S01]  /*27b0*/  @!P3 IMAD R25, R25, R57, R0 ;  /* 0x000000391919b224 */ /* 0x000fe200078e0200 */
[----:B------:R-:W-:Y:S04]  /*27c0*/  BSSY B1, `(.L_x_45) ;  /* 0x0000006000017945 */ /* 0x000fe80003800000 */
[----:B------:R2:W-:Y:S01]  /*27d0*/  @!P3 STG.E.U8 desc[UR36][R6.64+0x1], R25 ;  /* 0x000001190600b986 */ /* 0x0005e2000c101124 */
[----:B------:R-:W-:Y:S05]  /*27e0*/  @P1 BRA `(.L_x_46) ;  /* 0x00000000000c1947 */ /* 0x000fea0003800000 */
[----:B------:R-:W1:Y:S02]  /*27f0*/  LDG.E.U8 R67, desc[UR36][R8.64] ;  /* 0x0000002408437981 */ /* 0x000e64000c1e1100 */
[----:B-1----:R-:W-:-:S05]  /*2800*/  PRMT R11, R67, 0x8880, RZ ;  /* 0x00008880430b7816 */ /* 0x002fca00000000ff */
[----:B------:R-:W-:-:S07]  /*2810*/  IMAD R0, R11, R58, RZ ;  /* 0x0000003a0b007224 */ /* 0x000fce00078e02ff */
.L_x_46:
[----:B------:R-:W-:Y:S05]  /*2820*/  BSYNC B1 ;  /* 0x0000000000017941 */ /* 0x000fea0003800000 */
.L_x_45:
[----:B------:R-:W-:Y:S01]  /*2830*/  ISETP.LT.OR P0, PT, R14, 0x9, !P0 ;  /* 0x000000090e00780c */ /* 0x000fe20004701670 */
[----:B-1----:R-:W-:Y:S01]  /*2840*/  @!P1 IMAD R11, R26, R57, R0 ;  /* 0x000000391a0b9224 */ /* 0x002fe200078e0200 */
[C---:B------:R-:W-:Y:S01]  /*2850*/  ISETP.GE.AND P3, PT, R19.reuse, 0x9, PT ;  /* 0x000000091300780c */ /* 0x040fe20003f66270 */
[----:B------:R-:W-:Y:S01]  /*2860*/  BSSY B1, `(.L_x_47) ;  /* 0x000000a000017945 */ /* 0x000fe20003800000 */
[----:B------:R-:W-:Y:S02]  /*2870*/  ISETP.GE.AND P2, PT, R19, 0xa, PT ;  /* 0x0000000a1300780c */ /* 0x000fe40003f46270 */
[----:B------:R1:W-:Y:S01]  /*2880*/  @!P1 STG.E.U8 desc[UR36][R4.64], R11 ;  /* 0x0000000b04009986 */ /* 0x0003e2000c101124 */
[C---:B------:R-:W-:Y:S02]  /*2890*/  ISETP.LT.OR P4, PT, R14.reuse, 0x1, !P3 ;  /* 0x000000010e00780c */ /* 0x040fe40005f81670 */
[C---:B------:R-:W-:Y:S02]  /*28a0*/  ISETP.LT.OR P1, PT, R14.reuse, 0x1, !P2 ;  /* 0x000000010e00780c */ /* 0x040fe40005721670 */
[----:B------:R-:W-:-:S02]  /*28b0*/  ISETP.LT.OR P3, PT, R14, 0x9, !P3 ;  /* 0x000000090e00780c */ /* 0x000fc40005f61670 */
[----:B------:R-:W-:Y:S11]  /*28c0*/  @P0 BRA `(.L_x_48) ;  /* 0x00000000000c0947 */ /* 0x000ff60003800000 */
[----:B------:R-:W1:Y:S02]  /*28d0*/  LDG.E.U8 R67, desc[UR36][R8.64+0x1] ;  /* 0x0000012408437981 */ /* 0x000e64000c1e1100 */
[----:B-1----:R-:W-:-:S05]  /*28e0*/  PRMT R11, R67, 0x8880, RZ ;  /* 0x00008880430b7816 */ /* 0x002fca00000000ff */
[----:B------:R-:W-:-:S07]  /*28f0*/  IMAD R0, R11, R58, RZ ;  /* 0x0000003a0b007224 */ /* 0x000fce00078e02ff */
.L_x_48:
[----:B------:R-:W-:Y:S05]  /*2900*/  BSYNC B1 ;  /* 0x0000000000017941 */ /* 0x000fea0003800000 */
.L_x_47:
[----:B------:R-:W-:Y:S01]  /*2910*/  @!P0 IMAD R27, R27, R57, R0 ;  /* 0x000000391b1b8224 */ /* 0x000fe200078e0200 */
[----:B------:R-:W-:Y:S04]  /*2920*/  BSSY B1, `(.L_x_49) ;  /* 0x0000006000017945 */ /* 0x000fe80003800000 */
[----:B------:R3:W-:Y:S01]  /*2930*/  @!P0 STG.E.U8 desc[UR36][R4.64+0x1], R27 ;  /* 0x0000011b04008986 */ /* 0x0007e2000c101124 */
[----:B------:R-:W-:Y:S05]  /*2940*/  @P4 BRA `(.L_x_50) ;  /* 0x00000000000c4947 */ /* 0x000fea0003800000 */
[----:B------:R-:W1:Y:S02]  /*2950*/  LDG.E.U8 R67, desc[UR36][R2.64+0x8] ;  /* 0x0000082402437981 */ /* 0x000e64000c1e1100 */
[----:B-1----:R-:W-:-:S05]  /*2960*/  PRMT R11, R67, 0x8880, RZ ;  /* 0x00008880430b7816 */ /* 0x002fca00000000ff */
[----:B------:R-:W-:-:S07]  /*2970*/  IMAD R0, R11, R58, RZ ;  /* 0x0000003a0b007224 */ /* 0x000fce00078e02ff */
.L_x_50:
[----:B------:R-:W-:Y:S05]  /*2980*/  BSYNC B1 ;  /* 0x0000000000017941 */ /* 0x000fea0003800000 */
.L_x_49:
[----:B-1----:R-:W-:Y:S01]  /*2990*/  @!P4 IMAD R11, R28, R57, R0 ;  /* 0x000000391c0bc224 */ /* 0x002fe200078e0200 */
[----:B------:R-:W-:Y:S04]  /*29a0*/  BSSY B1, `(.L_x_51) ;  /* 0x0000006000017945 */ /* 0x000fe80003800000 */
[----:B------:R1:W-:Y:S01]  /*29b0*/  @!P4 STG.E.U8 desc[UR36][R6.64+0x8], R11 ;  /* 0x0000080b0600c986 */ /* 0x0003e2000c101124 */
[----:B------:R-:W-:Y:S05]  /*29c0*/  @P1 BRA `(.L_x_52) ;  /* 0x00000000000c1947 */ /* 0x000fea0003800000 */
[----:B------:R-:W1:Y:S02]  /*29d0*/  LDG.E.U8 R67, desc[UR36][R2.64+0x9] ;  /* 0x0000092402437981 */ /* 0x000e64000c1e1100 */
[----:B-1----:R-:W-:-:S05]  /*29e0*/  PRMT R11, R67, 0x8880, RZ ;  /* 0x00008880430b7816 */ /* 0x002fca00000000ff */
[----:B------:R-:W-:-:S07]  /*29f0*/  IMAD R0, R11, R58, RZ ;  /* 0x0000003a0b007224 */ /* 0x000fce00078e02ff */
.L_x_52:
[----:B------:R-:W-:Y:S05]  /*2a00*/  BSYNC B1 ;  /* 0x0000000000017941 */ /* 0x000fea0003800000 */
.L_x_51:
[----:B------:R-:W-:Y:S01]  /*2a10*/  @!P1 IMAD R29, R29, R57, R0 ;  /* 0x000000391d1d9224 */ /* 0x000fe200078e0200 */
[----:B------:R-:W-:Y:S04]  /*2a20*/  BSSY B1, `(.L_x_53) ;  /* 0x0000006000017945 */ /* 0x000fe80003800000 */
[----:B------:R4:W-:Y:S01]  /*2a30*/  @!P1 STG.E.U8 desc[UR36][R6.64+0x9], R29 ;  /* 0x0000091d06009986 */ /* 0x0009e2000c101124 */
[----:B------:R-:W-:Y:S05]  /*2a40*/  @P3 BRA `(.L_x_54) ;  /* 0x00000000000c3947 */ /* 0x000fea0003800000 */
[----:B------:R-:W1:Y:S02]  /*2a50*/  LDG.E.U8 R67, desc[UR36][R8.64+0x8] ;  /* 0x0000082408437981 */ /* 0x000e64000c1e1100 */
[----:B-1----:R-:W-:-:S05]  /*2a60*/  PRMT R11, R67, 0x8880, RZ ;  /* 0x00008880430b7816 */ /* 0x002fca00000000ff */
[----:B------:R-:W-:-:S07]  /*2a70*/  IMAD R0, R11, R58, RZ ;  /* 0x0000003a0b007224 */ /* 0x000fce00078e02ff */
.L_x_54:
[----:B------:R-:W-:Y:S05]  /*2a80*/  BSYNC B1 ;  /* 0x0000000000017941 */ /* 0x000fea0003800000 */
.L_x_53:
        /* <DEDUP_REMOVED lines=13> */
.L_x_56:
[----:B------:R-:W-:Y:S05]  /*2b60*/  BSYNC B1 ;  /* 0x0000000000017941 */ /* 0x000fea0003800000 */
.L_x_55:
[----:B------:R-:W-:Y:S01]  /*2b70*/  @!P2 IMAD R31, R31, R57, R0 ;  /* 0x000000391f1fa224 */ /* 0x000fe200078e0200 */
[----:B------:R-:W-:Y:S04]  /*2b80*/  BSSY B1, `(.L_x_57) ;  /* 0x0000006000017945 */ /* 0x000fe80003800000 */
[----:B------:R0:W-:Y:S01]  /*2b90*/  @!P2 STG.E.U8 desc[UR36][R4.64+0x9], R31 ;  /* 0x0000091f0400a986 */ /* 0x0001e2000c101124 */
[----:B------:R-:W-:Y:S05]  /*2ba0*/  @P4 BRA `(.L_x_58) ;  /* 0x00000000000c4947 */ /* 0x000fea0003800000 */
[----:B------:R-:W1:Y:S02]  /*2bb0*/  LDG.E.U8 R67, desc[UR36][R2.64+0x10] ;  /* 0x0000102402437981 */ /* 0x000e64000c1e1100 */
[----:B-1----:R-:W-:-:S05]  /*2bc0*/  PRMT R11, R67, 0x8880, RZ ;  /* 0x00008880430b7816 */ /* 0x002fca00000000ff */
[----:B------:R-:W-:-:S07]  /*2bd0*/  IMAD R0, R11, R58, RZ ;  /* 0x0000003a0b007224 */ /* 0x000fce00078e02ff */
.L_x_58:
[----:B------:R-:W-:Y:S05]  /*2be0*/  BSYNC B1 ;  /* 0x0000000000017941 */ /* 0x000fea0003800000 */
.L_x_57:
[----:B-1----:R-:W-:Y:S01]  /*2bf0*/  @!P4 IMAD R11, R32, R57, R0 ;  /* 0x00000039200bc224 */ /* 0x002fe200078e0200 */
[----:B------:R-:W-:Y:S04]  /*2c00*/  BSSY B1, `(.L_x_59) ;  /* 0x0000006000017945 */ /* 0x000fe80003800000 */
[----:B------:R1:W-:Y:S01]  /*2c10*/  @!P4 STG.E.U8 desc[UR36][R6.64+0x10], R11 ;  /* 0x0000100b0600c986 */ /* 0x0003e2000c101124 */
[----:B------:R-:W-:Y:S05]  /*2c20*/  @P3 BRA `(.L_x_60) ;  /* 0x00000000000c3947 */ /* 0x000fea0003800000 */
[----:B------:R-:W1:Y:S02]  /*2c30*/  LDG.E.U8 R67, desc[UR36][R2.64+0x11] ;  /* 0x0000112402437981 */ /* 0x000e64000c1e1100 */
[----:B-1----:R-:W-:-:S05]  /*2c40*/  PRMT R11, R67, 0x8880, RZ ;  /* 0x00008880430b7816 */ /* 0x002fca00000000ff */
[----:B------:R-:W-:-:S07]  /*2c50*/  IMAD R0, R11, R58, RZ ;  /* 0x0000003a0b007224 */ /* 0x000fce00078e02ff */
.L_x_60:
[----:B------:R-:W-:Y:S05]  /*2c60*/  BSYNC B1 ;  /* 0x0000000000017941 */ /* 0x000fea0003800000 */
.L_x_59:
[----:B------:R-:W-:Y:S01]  /*2c70*/  @!P3 IMAD R33, R33, R57, R0 ;  /* 0x000000392121b224 */ /* 0x000fe200078e0200 */
[----:B------:R-:W-:Y:S04]  /*2c80*/  BSSY B1, `(.L_x_61) ;  /* 0x0000006000017945 */ /* 0x000fe80003800000 */
[----:B------:R0:W-:Y:S01]  /*2c90*/  @!P3 STG.E.U8 desc[UR36][R6.64+0x11], R33 ;  /* 0x000011210600b986 */ /* 0x0001e2000c101124 */
[----:B------:R-:W-:Y:S05]  /*2ca0*/  @P1 BRA `(.L_x_62) ;  /* 0x00000000000c1947 */ /* 0x000fea0003800000 */
[----:B------:R-:W1:Y:S02]  /*2cb0*/  LDG.E.U8 R67, desc[UR36][R8.64+0x10] ;  /* 0x0000102408437981 */ /* 0x000e64000c1e1100 */
[----:B-1----:R-:W-:-:S05]  /*2cc0*/  PRMT R11, R67, 0x8880, RZ ;  /* 0x00008880430b7816 */ /* 0x002fca00000000ff */
[----:B------:R-:W-:-:S07]  /*2cd0*/  IMAD R0, R11, R58, RZ ;  /* 0x0000003a0b007224 */ /* 0x000fce00078e02ff */
.L_x_62:
[----:B------:R-:W-:Y:S05]  /*2ce0*/  BSYNC B1 ;  /* 0x0000000000017941 */ /* 0x000fea0003800000 */
.L_x_61:
        /* <DEDUP_REMOVED lines=13> */
.L_x_64:
[----:B------:R-:W-:Y:S05]  /*2dc0*/  BSYNC B1 ;  /* 0x0000000000017941 */ /* 0x000fea0003800000 */
.L_x_63:
[----:B------:R-:W-:Y:S01]  /*2dd0*/  @!P0 IMAD R35, R35, R57, R0 ;  /* 0x0000003923238224 */ /* 0x000fe200078e0200 */
[----:B------:R-:W-:Y:S04]  /*2de0*/  BSSY B1, `(.L_x_65) ;  /* 0x0000006000017945 */ /* 0x000fe80003800000 */
[----:B------:R0:W-:Y:S01]  /*2df0*/  @!P0 STG.E.U8 desc[UR36][R4.64+0x11], R35 ;  /* 0x0000112304008986 */ /* 0x0001e2000c101124 */
[----:B------:R-:W-:Y:S05]  /*2e00*/  @P4 BRA `(.L_x_66) ;  /* 0x00000000000c4947 */ /* 0x000fea0003800000 */
[----:B------:R-:W1:Y:S02]  /*2e10*/  LDG.E.U8 R67, desc[UR36][R2.64+0x18] ;  /* 0x0000182402437981 */ /* 0x000e64000c1e1100 */
[----:B-1----:R-:W-:-:S05]  /*2e20*/  PRMT R11, R67, 0x8880, RZ ;  /* 0x00008880430b7816 */ /* 0x002fca00000000ff */
[----:B------:R-:W-:-:S07]  /*2e30*/  IMAD R0, R11, R58, RZ ;  /* 0x0000003a0b007224 */ /* 0x000fce00078e02ff */
.L_x_66:
[----:B------:R-:W-:Y:S05]  /*2e40*/  BSYNC B1 ;  /* 0x0000000000017941 */ /* 0x000fea0003800000 */
.L_x_65:
[----:B-1----:R-:W-:Y:S01]  /*2e50*/  @!P4 IMAD R11, R36, R57, R0 ;  /* 0x00000039240bc224 */ /* 0x002fe200078e0200 */
[----:B------:R-:W-:Y:S04]  /*2e60*/  BSSY B1, `(.L_x_67) ;  /* 0x0000006000017945 */ /* 0x000fe80003800000 */
[----:B------:R1:W-:Y:S01]  /*2e70*/  @!P4 STG.E.U8 desc[UR36][R6.64+0x18], R11 ;  /* 0x0000180b0600c986 */ /* 0x0003e2000c101124 */
[----:B------:R-:W-:Y:S05]  /*2e80*/  @P1 BRA `(.L_x_68) ;  /* 0x00000000000c1947 */ /* 0x000fea0003800000 */
[----:B------:R-:W1:Y:S02]  /*2e90*/  LDG.E.U8 R67, desc[UR36][R2.64+0x19] ;  /* 0x0000192402437981 */ /* 0x000e64000c1e1100 */
[----:B-1----:R-:W-:-:S05]  /*2ea0*/  PRMT R11, R67, 0x8880, RZ ;  /* 0x00008880430b7816 */ /* 0x002fca00000000ff */
[----:B------:R-:W-:-:S07]  /*2eb0*/  IMAD R0, R11, R58, RZ ;  /* 0x0000003a0b007224 */ /* 0x000fce00078e02ff */
.L_x_68:
[----:B------:R-:W-:Y:S05]  /*2ec0*/  BSYNC B1 ;  /* 0x0000000000017941 */ /* 0x000fea0003800000 */
.L_x_67:
[----:B------:R-:W-:Y:S01]  /*2ed0*/  @!P1 IMAD R37, R37, R57, R0 ;  /* 0x0000003925259224 */ /* 0x000fe200078e0200 */
[----:B------:R-:W-:Y:S04]  /*2ee0*/  BSSY B1, `(.L_x_69) ;  /* 0x0000006000017945 */ /* 0x000fe80003800000 */
[----:B------:R0:W-:Y:S01]  /*2ef0*/  @!P1 STG.E.U8 desc[UR36][R6.64+0x19], R37 ;  /* 0x0000192506009986 */ /* 0x0001e2000c101124 */
[----:B------:R-:W-:Y:S05]  /*2f00*/  @P3 BRA `(.L_x_70) ;  /* 0x00000000000c3947 */ /* 0x000fea0003800000 */
[----:B------:R-:W1:Y:S02]  /*2f10*/  LDG.E.U8 R67, desc[UR36][R8.64+0x18] ;  /* 0x0000182408437981 */ /* 0x000e64000c1e1100 */
[----:B-1----:R-:W-:-:S05]  /*2f20*/  PRMT R11, R67, 0x8880, RZ ;  /* 0x00008880430b7816 */ /* 0x002fca00000000ff */
[----:B------:R-:W-:-:S07]  /*2f30*/  IMAD R0, R11, R58, RZ ;  /* 0x0000003a0b007224 */ /* 0x000fce00078e02ff */
.L_x_70:
[----:B------:R-:W-:Y:S05]  /*2f40*/  BSYNC B1 ;  /* 0x0000000000017941 */ /* 0x000fea0003800000 */
.L_x_69:
        /* <DEDUP_REMOVED lines=13> */
.L_x_72:
[----:B------:R-:W-:Y:S05]  /*3020*/  BSYNC B1 ;  /* 0x0000000000017941 */ /* 0x000fea0003800000 */
.L_x_71:
[----:B------:R-:W-:Y:S01]  /*3030*/  @!P2 IMAD R39, R39, R57, R0 ;  /* 0x000000392727a224 */ /* 0x000fe200078e0200 */
[----:B------:R-:W-:Y:S04]  /*3040*/  BSSY B1, `(.L_x_73) ;  /* 0x0000006000017945 */ /* 0x000fe80003800000 */
[----:B------:R0:W-:Y:S01]  /*3050*/  @!P2 STG.E.U8 desc[UR36][R4.64+0x19], R39 ;  /* 0x000019270400a986 */ /* 0x0001e2000c101124 */
[----:B------:R-:W-:Y:S05]  /*3060*/  @P4 BRA `(.L_x_74) ;  /* 0x00000000000c4947 */ /* 0x000fea0003800000 */
[----:B------:R-:W1:Y:S02]  /*3070*/  LDG.E.U8 R67, desc[UR36][R2.64+0x20] ;  /* 0x0000202402437981 */ /* 0x000e64000c1e1100 */
[----:B-1----:R-:W-:-:S05]  /*3080*/  PRMT R11, R67, 0x8880, RZ ;  /* 0x00008880430b7816 */ /* 0x002fca00000000ff */
[----:B------:R-:W-:-:S07]  /*3090*/  IMAD R0, R11, R58, RZ ;  /* 0x0000003a0b007224 */ /* 0x000fce00078e02ff */
.L_x_74:
[----:B------:R-:W-:Y:S05]  /*30a0*/  BSYNC B1 ;  /* 0x0000000000017941 */ /* 0x000fea0003800000 */
.L_x_73:
[----:B-1----:R-:W-:Y:S01]  /*30b0*/  @!P4 IMAD R11, R40, R57, R0 ;  /* 0x00000039280bc224 */ /* 0x002fe200078e0200 */
[----:B------:R-:W-:Y:S04]  /*30c0*/  BSSY B1, `(.L_x_75) ;  /* 0x0000006000017945 */ /* 0x000fe80003800000 */
[----:B------:R1:W-:Y:S01]  /*30d0*/  @!P4 STG.E.U8 desc[UR36][R6.64+0x20], R11 ;  /* 0x0000200b0600c986 */ /* 0x0003e2000c101124 */
[----:B------:R-:W-:Y:S05]  /*30e0*/  @P3 BRA `(.L_x_76) ;  /* 0x00000000000c3947 */ /* 0x000fea0003800000 */
[----:B------:R-:W1:Y:S02]  /*30f0*/  LDG.E.U8 R67, desc[UR36][R2.64+0x21] ;  /* 0x0000212402437981 */ /* 0x000e64000c1e1100 */
[----:B-1----:R-:W-:-:S05]  /*3100*/  PRMT R11, R67, 0x8880, RZ ;  /* 0x00008880430b7816 */ /* 0x002fca00000000ff */
[----:B------:R-:W-:-:S07]  /*3110*/  IMAD R0, R11, R58, RZ ;  /* 0x0000003a0b007224 */ /* 0x000fce00078e02ff */
.L_x_76:
[----:B------:R-:W-:Y:S05]  /*3120*/  BSYNC B1 ;  /* 0x0000000000017941 */ /* 0x000fea0003800000 */
.L_x_75:
[----:B------:R-:W-:Y:S01]  /*3130*/  @!P3 IMAD R41, R41, R57, R0 ;  /* 0x000000392929b224 */ /* 0x000fe200078e0200 */
[----:B------:R-:W-:Y:S04]  /*3140*/  BSSY B1, `(.L_x_77) ;  /* 0x0000006000017945 */ /* 0x000fe80003800000 */
[----:B------:R0:W-:Y:S01]  /*3150*/  @!P3 STG.E.U8 desc[UR36][R6.64+0x21], R41 ;  /* 0x000021290600b986 */ /* 0x0001e2000c101124 */
[----:B------:R-:W-:Y:S05]  /*3160*/  @P1 BRA `(.L_x_78) ;  /* 0x00000000000c1947 */ /* 0x000fea0003800000 */
[----:B------:R-:W1:Y:S02]  /*3170*/  LDG.E.U8 R67, desc[UR36][R8.64+0x20] ;  /* 0x0000202408437981 */ /* 0x000e64000c1e1100 */
[----:B-1----:R-:W-:-:S05]  /*3180*/  PRMT R11, R67, 0x8880, RZ ;  /* 0x00008880430b7816 */ /* 0x002fca00000000ff */
[----:B------:R-:W-:-:S07]  /*3190*/  IMAD R0, R11, R58, RZ ;  /* 0x0000003a0b007224 */ /* 0x000fce00078e02ff */
.L_x_78:
[----:B------:R-:W-:Y:S05]  /*31a0*/  BSYNC B1 ;  /* 0x0000000000017941 */ /* 0x000fea0003800000 */
.L_x_77:
        /* <DEDUP_REMOVED lines=13> */
.L_x_80:
[----:B------:R-:W-:Y:S05]  /*3280*/  BSYNC B1 ;  /* 0x0000000000017941 */ /* 0x000fea0003800000 */
.L_x_79:
[----:B------:R-:W-:Y:S01]  /*3290*/  @!P0 IMAD R43, R43, R57, R0 ;  /* 0x000000392b2b8224 */ /* 0x000fe200078e0200 */
[----:B------:R-:W-:Y:S04]  /*32a0*/  BSSY B1, `(.L_x_81) ;  /* 0x0000006000017945 */ /* 0x000fe80003800000 */
[----:B------:R0:W-:Y:S01]  /*32b0*/  @!P0 STG.E.U8 desc[UR36][R4.64+0x21], R43 ;  /* 0x0000212b04008986 */ /* 0x0001e2000c101124 */
[----:B------:R-:W-:Y:S05]  /*32c0*/  @P4 BRA `(.L_x_82) ;  /* 0x00000000000c4947 */ /* 0x000fea0003800000 */
[----:B------:R-:W1:Y:S02]  /*32d0*/  LDG.E.U8 R67, desc[UR36][R2.64+0x28] ;  /* 0x0000282402437981 */ /* 0x000e64000c1e1100 */
[----:B-1----:R-:W-:-:S05]  /*32e0*/  PRMT R11, R67, 0x8880, RZ ;  /* 0x00008880430b7816 */ /* 0x002fca00000000ff */
[----:B------:R-:W-:-:S07]  /*32f0*/  IMAD R0, R11, R58, RZ ;  /* 0x0000003a0b007224 */ /* 0x000fce00078e02ff */
.L_x_82:
[----:B------:R-:W-:Y:S05]  /*3300*/  BSYNC B1 ;  /* 0x0000000000017941 */ /* 0x000fea0003800000 */
.L_x_81:
[----:B-1----:R-:W-:Y:S01]  /*3310*/  @!P4 IMAD R11, R44, R57, R0 ;  /* 0x000000392c0bc224 */ /* 0x002fe200078e0200 */
[----:B------:R-:W-:Y:S04]  /*3320*/  BSSY B1, `(.L_x_83) ;  /* 0x0000006000017945 */ /* 0x000fe80003800000 */
[----:B------:R1:W-:Y:S01]  /*3330*/  @!P4 STG.E.U8 desc[UR36][R6.64+0x28], R11 ;  /* 0x0000280b0600c986 */ /* 0x0003e2000c101124 */
[----:B------:R-:W-:Y:S05]  /*3340*/  @P1 BRA `(.L_x_84) ;  /* 0x00000000000c1947 */ /* 0x000fea0003800000 */
[----:B------:R-:W1:Y:S02]  /*3350*/  LDG.E.U8 R67, desc[UR36][R2.64+0x29] ;  /* 0x0000292402437981 */ /* 0x000e64000c1e1100 */
[----:B-1----:R-:W-:-:S05]  /*3360*/  PRMT R11, R67, 0x8880, RZ ;  /* 0x00008880430b7816 */ /* 0x002fca00000000ff */
[----:B------:R-:W-:-:S07]  /*3370*/  IMAD R0, R11, R58, RZ ;  /* 0x0000003a0b007224 */ /* 0x000fce00078e02ff */
.L_x_84:
[----:B------:R-:W-:Y:S05]  /*3380*/  BSYNC B1 ;  /* 0x0000000000017941 */ /* 0x000fea0003800000 */
.L_x_83:
[----:B------:R-:W-:Y:S01]  /*3390*/  @!P1 IMAD R45, R45, R57, R0 ;  /* 0x000000392d2d9224 */ /* 0x000fe200078e0200 */
[----:B------:R-:W-:Y:S04]  /*33a0*/  BSSY B1, `(.L_x_85) ;  /* 0x0000006000017945 */ /* 0x000fe80003800000 */
[----:B------:R0:W-:Y:S01]  /*33b0*/  @!P1 STG.E.U8 desc[UR36][R6.64+0x29], R45 ;  /* 0x0000292d06009986 */ /* 0x0001e2000c101124 */
[----:B------:R-:W-:Y:S05]  /*33c0*/  @P3 BRA `(.L_x_86) ;  /* 0x00000000000c3947 */ /* 0x000fea0003800000 */
[----:B------:R-:W1:Y:S02]  /*33d0*/  LDG.E.U8 R67, desc[UR36][R8.64+0x28] ;  /* 0x0000282408437981 */ /* 0x000e64000c1e1100 */
[----:B-1----:R-:W-:-:S05]  /*33e0*/  PRMT R11, R67, 0x8880, RZ ;  /* 0x00008880430b7816 */ /* 0x002fca00000000ff */
[----:B------:R-:W-:-:S07]  /*33f0*/  IMAD R0, R11, R58, RZ ;  /* 0x0000003a0b007224 */ /* 0x000fce00078e02ff */
.L_x_86:
[----:B------:R-:W-:Y:S05]  /*3400*/  BSYNC B1 ;  /* 0x0000000000017941 */ /* 0x000fea0003800000 */
.L_x_85:
        /* <DEDUP_REMOVED lines=13> */
.L_x_88:
[----:B------:R-:W-:Y:S05]  /*34e0*/  BSYNC B1 ;  /* 0x0000000000017941 */ /* 0x000fea0003800000 */
.L_x_87:
[----:B------:R-:W-:Y:S01]  /*34f0*/  @!P2 IMAD R47, R47, R57, R0 ;  /* 0x000000392f2fa224 */ /* 0x000fe200078e0200 */
[----:B------:R-:W-:Y:S04]  /*3500*/  BSSY B1, `(.L_x_89) ;  /* 0x0000006000017945 */ /* 0x000fe80003800000 */
[----:B------:R0:W-:Y:S01]  /*3510*/  @!P2 STG.E.U8 desc[UR36][R4.64+0x29], R47 ;  /* 0x0000292f0400a986 */ /* 0x0001e2000c101124 */
[----:B------:R-:W-:Y:S05]  /*3520*/  @P4 BRA `(.L_x_90) ;  /* 0x00000000000c4947 */ /* 0x000fea0003800000 */
[----:B------:R-:W1:Y:S02]  /*3530*/  LDG.E.U8 R67, desc[UR36][R2.64+0x30] ;  /* 0x0000302402437981 */ /* 0x000e64000c1e1100 */
[----:B-1----:R-:W-:-:S05]  /*3540*/  PRMT R11, R67, 0x8880, RZ ;  /* 0x00008880430b7816 */ /* 0x002fca00000000ff */
[----:B------:R-:W-:-:S07]  /*3550*/  IMAD R0, R11, R58, RZ ;  /* 0x0000003a0b007224 */ /* 0x000fce00078e02ff */
.L_x_90:
[----:B------:R-:W-:Y:S05]  /*3560*/  BSYNC B1 ;  /* 0x0000000000017941 */ /* 0x000fea0003800000 */
.L_x_89:
[----:B-1----:R-:W-:Y:S01]  /*3570*/  @!P4 IMAD R11, R48, R57, R0 ;  /* 0x00000039300bc224 */ /* 0x002fe200078e0200 */
[----:B------:R-:W-:Y:S04]  /*3580*/  BSSY B1, `(.L_x_91) ;  /* 0x0000006000017945 */ /* 0x000fe80003800000 */
[----:B------:R1:W-:Y:S01]  /*3590*/  @!P4 STG.E.U8 desc[UR36][R6.64+0x30], R11 ;  /* 0x0000300b0600c986 */ /* 0x0003e2000c101124 */
[----:B------:R-:W-:Y:S05]  /*35a0*/  @P3 BRA `(.L_x_92) ;  /* 0x00000000000c3947 */ /* 0x000fea0003800000 */
[----:B------:R-:W1:Y:S02]  /*35b0*/  LDG.E.U8 R67, desc[UR36][R2.64+0x31] ;  /* 0x0000312402437981 */ /* 0x000e64000c1e1100 */
[----:B-1----:R-:W-:-:S05]  /*35c0*/  PRMT R11, R67, 0x8880, RZ ;  /* 0x00008880430b7816 */ /* 0x002fca00000000ff */
[----:B------:R-:W-:-:S07]  /*35d0*/  IMAD R0, R11, R58, RZ ;  /* 0x0000003a0b007224 */ /* 0x000fce00078e02ff */
.L_x_92:
[----:B------:R-:W-:Y:S05]  /*35e0*/  BSYNC B1 ;  /* 0x0000000000017941 */ /* 0x000fea0003800000 */
.L_x_91:
[----:B------:R-:W-:Y:S01]  /*35f0*/  @!P3 IMAD R49, R49, R57, R0 ;  /* 0x000000393131b224 */ /* 0x000fe200078e0200 */
[----:B------:R-:W-:Y:S04]  /*3600*/  BSSY B1, `(.L_x_93) ;  /* 0x0000006000017945 */ /* 0x000fe80003800000 */
[----:B------:R0:W-:Y:S01]  /*3610*/  @!P3 STG.E.U8 desc[UR36][R6.64+0x31], R49 ;  /* 0x000031310600b986 */ /* 0x0001e2000c101124 */
[----:B------:R-:W-:Y:S05]  /*3620*/  @P1 BRA `(.L_x_94) ;  /* 0x00000000000c1947 */ /* 0x000fea0003800000 */
[----:B------:R-:W1:Y:S02]  /*3630*/  LDG.E.U8 R67, desc[UR36][R8.64+0x30] ;  /* 0x0000302408437981 */ /* 0x000e64000c1e1100 */
[----:B-1----:R-:W-:-:S05]  /*3640*/  PRMT R11, R67, 0x8880, RZ ;  /* 0x00008880430b7816 */ /* 0x002fca00000000ff */
[----:B------:R-:W-:-:S07]  /*3650*/  IMAD R0, R11, R58, RZ ;  /* 0x0000003a0b007224 */ /* 0x000fce00078e02ff */
.L_x_94:
[----:B------:R-:W-:Y:S05]  /*3660*/  BSYNC B1 ;  /* 0x0000000000017941 */ /* 0x000fea0003800000 */
.L_x_93:
        /* <DEDUP_REMOVED lines=13> */
.L_x_96:
[----:B------:R-:W-:Y:S05]  /*3740*/  BSYNC B1 ;  /* 0x0000000000017941 */ /* 0x000fea0003800000 */
.L_x_95:
[----:B------:R-:W-:Y:S01]  /*3750*/  @!P0 IMAD R51, R51, R57, R0 ;  /* 0x0000003933338224 */ /* 0x000fe200078e0200 */
[----:B------:R-:W-:Y:S04]  /*3760*/  BSSY B1, `(.L_x_97) ;  /* 0x0000006000017945 */ /* 0x000fe80003800000 */
[----:B------:R0:W-:Y:S01]  /*3770*/  @!P0 STG.E.U8 desc[UR36][R4.64+0x31], R51 ;  /* 0x0000313304008986 */ /* 0x0001e2000c101124 */
[----:B------:R-:W-:Y:S05]  /*3780*/  @P4 BRA `(.L_x_98) ;  /* 0x00000000000c4947 */ /* 0x000fea0003800000 */
[----:B------:R-:W1:Y:S02]  /*3790*/  LDG.E.U8 R67, desc[UR36][R2.64+0x38] ;  /* 0x0000382402437981 */ /* 0x000e64000c1e1100 */
[----:B-1----:R-:W-:-:S05]  /*37a0*/  PRMT R11, R67, 0x8880, RZ ;  /* 0x00008880430b7816 */ /* 0x002fca00000000ff */
[----:B------:R-:W-:-:S07]  /*37b0*/  IMAD R0, R11, R58, RZ ;  /* 0x0000003a0b007224 */ /* 0x000fce00078e02ff */
.L_x_98:
[----:B------:R-:W-:Y:S05]  /*37c0*/  BSYNC B1 ;  /* 0x0000000000017941 */ /* 0x000fea0003800000 */
.L_x_97:
[----:B-1----:R-:W-:Y:S01]  /*37d0*/  @!P4 IMAD R11, R52, R57, R0 ;  /* 0x00000039340bc224 */ /* 0x002fe200078e0200 */
[----:B------:R-:W-:Y:S04]  /*37e0*/  BSSY B1, `(.L_x_99) ;  /* 0x0000006000017945 */ /* 0x000fe80003800000 */
[----:B------:R1:W-:Y:S01]  /*37f0*/  @!P4 STG.E.U8 desc[UR36][R6.64+0x38], R11 ;  /* 0x0000380b0600c986 */ /* 0x0003e2000c101124 */
[----:B------:R-:W-:Y:S05]  /*3800*/  @P1 BRA `(.L_x_100) ;  /* 0x00000000000c1947 */ /* 0x000fea0003800000 */
[----:B------:R-:W1:Y:S02]  /*3810*/  LDG.E.U8 R67, desc[UR36][R2.64+0x39] ;  /* 0x0000392402437981 */ /* 0x000e64000c1e1100 */
[----:B-1----:R-:W-:-:S05]  /*3820*/  PRMT R11, R67, 0x8880, RZ ;  /* 0x00008880430b7816 */ /* 0x002fca00000000ff */
[----:B------:R-:W-:-:S07]  /*3830*/  IMAD R0, R11, R58, RZ ;  /* 0x0000003a0b007224 */ /* 0x000fce00078e02ff */
.L_x_100:
[----:B------:R-:W-:Y:S05]  /*3840*/  BSYNC B1 ;  /* 0x0000000000017941 */ /* 0x000fea0003800000 */
.L_x_99:
[----:B------:R-:W-:Y:S01]  /*3850*/  @!P1 IMAD R53, R53, R57, R0 ;  /* 0x0000003935359224 */ /* 0x000fe200078e0200 */
[----:B------:R-:W-:Y:S04]  /*3860*/  BSSY B1, `(.L_x_101) ;  /* 0x0000006000017945 */ /* 0x000fe80003800000 */
[----:B------:R0:W-:Y:S01]  /*3870*/  @!P1 STG.E.U8 desc[UR36][R6.64+0x39], R53 ;  /* 0x0000393506009986 */ /* 0x0001e2000c101124 */
[----:B------:R-:W-:Y:S05]  /*3880*/  @P3 BRA `(.L_x_102) ;  /* 0x00000000000c3947 */ /* 0x000fea0003800000 */
[----:B------:R-:W0:Y:S02]  /*3890*/  LDG.E.U8 R67, desc[UR36][R8.64+0x38] ;  /* 0x0000382408437981 */ /* 0x000e24000c1e1100 */
[----:B0-----:R-:W-:-:S05]  /*38a0*/  PRMT R3, R67, 0x8880, RZ ;  /* 0x0000888043037816 */ /* 0x001fca00000000ff */
[----:B------:R-:W-:-:S07]  /*38b0*/  IMAD R0, R3, R58, RZ ;  /* 0x0000003a03007224 */ /* 0x000fce00078e02ff */
.L_x_102:
[----:B------:R-:W-:Y:S05]  /*38c0*/  BSYNC B1 ;  /* 0x0000000000017941 */ /* 0x000fea0003800000 */
.L_x_101:
[----:B0-----:R-:W-:Y:S01]  /*38d0*/  @!P3 IMAD R3, R54, R57, R0 ;  /* 0x000000393603b224 */ /* 0x001fe200078e0200 */
[----:B------:R-:W-:Y:S01]  /*38e0*/  ISETP.LT.OR P2, PT, R14, 0x9, !P2 ;  /* 0x000000090e00780c */ /* 0x000fe20005741670 */
[----:B------:R-:W-:Y:S03]  /*38f0*/  BSSY B1, `(.L_x_103) ;  /* 0x0000006000017945 */ /* 0x000fe60003800000 */
[----:B------:R0:W-:Y:S09]  /*3900*/  @!P3 STG.E.U8 desc[UR36][R4.64+0x38], R3 ;  /* 0x000038030400b986 */ /* 0x0001f2000c101124 */
[----:B------:R-:W-:Y:S05]  /*3910*/  @P2 BRA `(.L_x_104) ;  /* 0x00000000000c2947 */ /* 0x000fea0003800000 */
[----:B------:R-:W0:Y:S02]  /*3920*/  LDG.E.U8 R67, desc[UR36][R8.64+0x39] ;  /* 0x0000392408437981 */ /* 0x000e24000c1e1100 */
[----:B0-----:R-:W-:-:S05]  /*3930*/  PRMT R3, R67, 0x8880, RZ ;  /* 0x0000888043037816 */ /* 0x001fca00000000ff */
[----:B------:R-:W-:-:S07]  /*3940*/  IMAD R0, R3, R58, RZ ;  /* 0x0000003a03007224 */ /* 0x000fce00078e02ff */
.L_x_104:
[----:B------:R-:W-:Y:S05]  /*3950*/  BSYNC B1 ;  /* 0x0000000000017941 */ /* 0x000fea0003800000 */
.L_x_103:
[----:B------:R-:W-:Y:S01]  /*3960*/  IMAD R55, R55, R57, R0 ;  /* 0x0000003937377224 */ /* 0x000fe200078e0200 */
[----:B------:R-:W-:Y:S06]  /*3970*/  @P2 BRA `(.L_x_105) ;  /* 0x0000000400c82947 */ /* 0x000fec0003800000 */
[----:B------:R0:W-:Y:S01]  /*3980*/  STG.E.U8 desc[UR36][R4.64+0x39], R55 ;  /* 0x0000393704007986 */ /* 0x0001e2000c101124 */
[----:B------:R-:W-:Y:S05]  /*3990*/  BRA `(.L_x_105) ;  /* 0x0000000400c07947 */ /* 0x000fea0003800000 */
.L_x_40:
[C---:B------:R-:W-:Y:S02]  /*39a0*/  ISETP.GE.AND P0, PT, R19.reuse, 0x2, PT ;  /* 0x000000021300780c */ /* 0x040fe40003f06270 */
[----:B------:R-:W-:Y:S02]  /*39b0*/  ISETP.GE.AND P2, PT, R19, 0x1, PT ;  /* 0x000000011300780c */ /* 0x000fe40003f46270 */
[C---:B------:R-:W-:Y:S02]  /*39c0*/  ISETP.LT.OR P3, PT, R14.reuse, 0x1, !P0 ;  /* 0x000000010e00780c */ /* 0x040fe40004761670 */
[C---:B------:R-:W-:Y:S02]  /*39d0*/  ISETP.LT.OR P1, PT, R14.reuse, 0x1, !P2 ;  /* 0x000000010e00780c */ /* 0x040fe40005721670 */
[C---:B------:R-:W-:Y:S02]  /*39e0*/  ISETP.LT.OR P2, PT, R14.reuse, 0x9, !P2 ;  /* 0x000000090e00780c */ /* 0x040fe40005741670 */
[----:B------:R-:W-:-:S07]  /*39f0*/  ISETP.LT.OR P0, PT, R14, 0x9, !P0 ;  /* 0x000000090e00780c */ /* 0x000fce0004701670 */
[-C--:B------:R-:W-:Y:S02]  /*3a00*/  @!P3 IMAD R25, R25, R57.reuse, RZ ;  /* 0x000000391919b224 */ /* 0x080fe400078e02ff */
[-C--:B------:R-:W-:Y:S02]  /*3a10*/  @!P1 IMAD R3, R24, R57.reuse, RZ ;  /* 0x0000003918039224 */ /* 0x080fe400078e02ff */
[-C--:B------:R-:W-:Y:S01]  /*3a20*/  @!P2 IMAD R9, R26, R57.reuse, RZ ;  /* 0x000000391a09a224 */ /* 0x080fe200078e02ff */
[----:B------:R-:W-:Y:S01]  /*3a30*/  @!P3 STG.E.U8 desc[UR36][R6.64+0x1], R25 ;  /* 0x000001190600b986 */ /* 0x000fe2000c101124 */
[----:B------:R-:W-:Y:S01]  /*3a40*/  ISETP.GE.AND P3, PT, R19, 0x9, PT ;  /* 0x000000091300780c */ /* 0x000fe20003f66270 */
[----:B------:R-:W-:Y:S02]  /*3a50*/  @!P0 IMAD R27, R27, R57, RZ ;  /* 0x000000391b1b8224 */ /* 0x000fe400078e02ff */
[----:B------:R0:W-:Y:S01]  /*3a60*/  @!P1 STG.E.U8 desc[UR36][R6.64], R3 ;  /* 0x0000000306009986 */ /* 0x0001e2000c101124 */
[----:B------:R-:W-:-:S03]  /*3a70*/  ISETP.GE.AND P1, PT, R19, 0xa, PT ;  /* 0x0000000a1300780c */ /* 0x000fc60003f26270 */
[----:B------:R1:W-:Y:S01]  /*3a80*/  @!P2 STG.E.U8 desc[UR36][R4.64], R9 ;  /* 0x000000090400a986 */ /* 0x0003e2000c101124 */
[C---:B------:R-:W-:Y:S02]  /*3a90*/  ISETP.LT.OR P2, PT, R14.reuse, 0x1, !P3 ;  /* 0x000000010e00780c */ /* 0x040fe40005f41670 */
[C---:B------:R-:W-:Y:S01]  /*3aa0*/  ISETP.LT.OR P4, PT, R14.reuse, 0x1, !P1 ;  /* 0x000000010e00780c */ /* 0x040fe20004f81670 */
[----:B------:R-:W-:Y:S01]  /*3ab0*/  @!P0 STG.E.U8 desc[UR36][R4.64+0x1], R27 ;  /* 0x0000011b04008986 */ /* 0x000fe2000c101124 */
[C---:B------:R-:W-:Y:S02]  /*3ac0*/  ISETP.LT.OR P3, PT, R14.reuse, 0x9, !P3 ;  /* 0x000000090e00780c */ /* 0x040fe40005f61670 */
[----:B------:R-:W-:Y:S02]  /*3ad0*/  ISETP.GE.AND P0, PT, R19, 0x12, PT ;  /* 0x000000121300780c */ /* 0x000fe40003f06270 */
[----:B------:R-:W-:-:S05]  /*3ae0*/  ISETP.LT.OR P1, PT, R14, 0x9, !P1 ;  /* 0x000000090e00780c */ /* 0x000fca0004f21670 */
[-C--:B------:R-:W-:Y:S02]  /*3af0*/  @!P2 IMAD R11, R28, R57.reuse, RZ ;  /* 0x000000391c0ba224 */ /* 0x080fe400078e02ff */
[-C--:B------:R-:W-:Y:S02]  /*3b00*/  @!P4 IMAD R29, R29, R57.reuse, RZ ;  /* 0x000000391d1dc224 */ /* 0x080fe400078e02ff */
[-C--:B0-----:R-:W-:Y:S01]  /*3b10*/  @!P3 IMAD R3, R30, R57.reuse, RZ ;  /* 0x000000391e03b224 */ /* 0x081fe200078e02ff */
[----:B------:R0:W-:Y:S01]  /*3b20*/  @!P2 STG.E.U8 desc[UR36][R6.64+0x8], R11 ;  /* 0x0000080b0600a986 */ /* 0x0001e2000c101124 */
[----:B------:R-:W-:Y:S02]  /*3b30*/  ISETP.GE.AND P2, PT, R19, 0x11, PT ;  /* 0x000000111300780c */ /* 0x000fe40003f46270 */
[----:B------:R-:W-:Y:S01]  /*3b40*/  @!P1 IMAD R31, R31, R57, RZ ;  /* 0x000000391f1f9224 */ /* 0x000fe200078e02ff */
[----:B------:R-:W-:Y:S01]  /*3b50*/  @!P4 STG.E.U8 desc[UR36][R6.64+0x9], R29 ;  /* 0x0000091d0600c986 */ /* 0x000fe2000c101124 */
[----:B------:R-:W-:-:S02]  /*3b60*/  ISETP.LT.OR P4, PT, R14, 0x1, !P0 ;  /* 0x000000010e00780c */ /* 0x000fc40004781670 */
[C---:B------:R-:W-:Y:S01]  /*3b70*/  ISETP.LT.OR P0, PT, R14.reuse, 0x9, !P0 ;  /* 0x000000090e00780c */ /* 0x040fe20004701670 */
[----:B------:R2:W-:Y:S01]  /*3b80*/  @!P3 STG.E.U8 desc[UR36][R4.64+0x8], R3 ;  /* 0x000008030400b986 */ /* 0x0005e2000c101124 */
[C---:B------:R-:W-:Y:S02]  /*3b90*/  ISETP.LT.OR P3, PT, R14.reuse, 0x1, !P2 ;  /* 0x000000010e00780c */ /* 0x040fe40005761670 */
[----:B------:R-:W-:Y:S01]  /*3ba0*/  ISETP.LT.OR P2, PT, R14, 0x9, !P2 ;  /* 0x000000090e00780c */ /* 0x000fe20005741670 */
[----:B------:R-:W-:Y:S01]  /*3bb0*/  @!P1 STG.E.U8 desc[UR36][R4.64+0x9], R31 ;  /* 0x0000091f04009986 */ /* 0x000fe2000c101124 */
[----:B------:R-:W-:-:S05]  /*3bc0*/  ISETP.GE.AND P1, PT, R19, 0x1a, PT ;  /* 0x0000001a1300780c */ /* 0x000fca0003f26270 */
[-C--:B------:R-:W-:Y:S02]  /*3bd0*/  @!P4 IMAD R33, R33, R57.reuse, RZ ;  /* 0x000000392121c224 */ /* 0x080fe400078e02ff */
[-C--:B------:R-:W-:Y:S02]  /*3be0*/  @!P0 IMAD R35, R35, R57.reuse, RZ ;  /* 0x0000003923238224 */ /* 0x080fe400078e02ff */
[-C--:B-1----:R-:W-:Y:S01]  /*3bf0*/  @!P3 IMAD R9, R32, R57.reuse, RZ ;  /* 0x000000392009b224 */ /* 0x082fe200078e02ff */
[----:B------:R-:W-:Y:S01]  /*3c00*/  @!P4 STG.E.U8 desc[UR36][R6.64+0x11], R33 ;  /* 0x000011210600c986 */ /* 0x000fe2000c101124 */
[----:B0-----:R-:W-:Y:S01]  /*3c10*/  @!P2 IMAD R11, R34, R57, RZ ;  /* 0x00000039220ba224 */ /* 0x001fe200078e02ff */
[----:B------:R-:W-:Y:S02]  /*3c20*/  ISETP.LT.OR P4, PT, R14, 0x1, !P1 ;  /* 0x000000010e00780c */ /* 0x000fe40004f81670 */
[----:B------:R0:W-:Y:S01]  /*3c30*/  @!P3 STG.E.U8 desc[UR36][R6.64+0x10], R9 ;  /* 0x000010090600b986 */ /* 0x0001e2000c101124 */
[----:B------:R-:W-:-:S02]  /*3c40*/  ISETP.GE.AND P3, PT, R19, 0x19, PT ;  /* 0x000000191300780c */ /* 0x000fc40003f66270 */
[C---:B------:R-:W-:Y:S01]  /*3c50*/  ISETP.LT.OR P1, PT, R14.reuse, 0x9, !P1 ;  /* 0x000000090e00780c */ /* 0x040fe20004f21670 */
[----:B------:R1:W-:Y:S01]  /*3c60*/  @!P2 STG.E.U8 desc[UR36][R4.64+0x10], R11 ;  /* 0x0000100b0400a986 */ /* 0x0003e2000c101124 */
[C---:B------:R-:W-:Y:S02]  /*3c70*/  ISETP.LT.OR P2, PT, R14.reuse, 0x1, !P3 ;  /* 0x000000010e00780c */ /* 0x040fe40005f41670 */
[----:B------:R-:W-:Y:S01]  /*3c80*/  ISETP.LT.OR P3, PT, R14, 0x9, !P3 ;  /* 0x000000090e00780c */ /* 0x000fe20005f61670 */
[----:B------:R-:W-:Y:S01]  /*3c90*/  @!P0 STG.E.U8 desc[UR36][R4.64+0x11], R35 ;  /* 0x0000112304008986 */ /* 0x000fe2000c101124 */
[----:B------:R-:W-:Y:S02]  /*3ca0*/  ISETP.GE.AND P0, PT, R19, 0x22, PT ;  /* 0x000000221300780c */ /* 0x000fe40003f06270 */
[----:B------:R-:W-:-:S05]  /*3cb0*/  @!P4 IMAD R37, R37, R57, RZ ;  /* 0x000000392525c224 */ /* 0x000fca00078e02ff */
[----:B------:R-:W-:Y:S01]  /*3cc0*/  @!P4 STG.E.U8 desc[UR36][R6.64+0x19], R37 ;  /* 0x000019250600c986 */ /* 0x000fe2000c101124 */
[-C--:B------:R-:W-:Y:S02]  /*3cd0*/  @!P1 IMAD R39, R39, R57.reuse, RZ ;  /* 0x0000003927279224 */ /* 0x080fe400078e02ff */
[-C--:B--2---:R-:W-:Y:S02]  /*3ce0*/  @!P2 IMAD R3, R36, R57.reuse, RZ ;  /* 0x000000392403a224 */ /* 0x084fe400078e02ff */
[----:B0-----:R-:W-:-:S03]  /*3cf0*/  @!P3 IMAD R9, R38, R57, RZ ;  /* 0x000000392609b224 */ /* 0x001fc600078e02ff */
[----:B------:R0:W-:Y:S01]  /*3d00*/  @!P2 STG.E.U8 desc[UR36][R6.64+0x18], R3 ;  /* 0x000018030600a986 */ /* 0x0001e2000c101124 */
[----:B------:R-:W-:-:S03]  /*3d10*/  ISETP.GE.AND P2, PT, R19, 0x21, PT ;  /* 0x000000211300780c */ /* 0x000fc60003f46270 */
[----:B------:R2:W-:Y:S01]  /*3d20*/  @!P3 STG.E.U8 desc[UR36][R4.64+0x18], R9 ;  /* 0x000018090400b986 */ /* 0x0005e2000c101124 */
[C---:B------:R-:W-:Y:S02]  /*3d30*/  ISETP.LT.OR P3, PT, R14.reuse, 0x1, !P0 ;  /* 0x000000010e00780c */ /* 0x040fe40004761670 */
[C---:B------:R-:W-:Y:S01]  /*3d40*/  ISETP.LT.OR P4, PT, R14.reuse, 0x1, !P2 ;  /* 0x000000010e00780c */ /* 0x040fe20005781670 */
[----:B------:R-:W-:Y:S01]  /*3d50*/  @!P1 STG.E.U8 desc[UR36][R4.64+0x19], R39 ;  /* 0x0000192704009986 */ /* 0x000fe2000c101124 */
[----:B------:R-:W-:Y:S02]  /*3d60*/  ISETP.LT.OR P2, PT, R14, 0x9, !P2 ;  /* 0x000000090e00780c */ /* 0x000fe40005741670 */
[----:B------:R-:W-:-:S07]  /*3d70*/  ISETP.GE.AND P1, PT, R19, 0x29, PT ;  /* 0x000000291300780c */ /* 0x000fce0003f26270 */
[-C--:B------:R-:W-:Y:S02]  /*3d80*/  @!P3 IMAD R41, R41, R57.reuse, RZ ;  /* 0x000000392929b224 */ /* 0x080fe400078e02ff */
[-C--:B-1----:R-:W-:Y:S02]  /*3d90*/  @!P4 IMAD R11, R40, R57.reuse, RZ ;  /* 0x00000039280bc224 */ /* 0x082fe400078e02ff */
[----:B0-----:R-:W-:Y:S01]  /*3da0*/  @!P2 IMAD R3, R42, R57, RZ ;  /* 0x000000392a03a224 */ /* 0x001fe200078e02ff */
[----:B------:R-:W-:Y:S01]  /*3db0*/  @!P3 STG.E.U8 desc[UR36][R6.64+0x21], R41 ;  /* 0x000021290600b986 */ /* 0x000fe2000c101124 */
[C---:B------:R-:W-:Y:S02]  /*3dc0*/  ISETP.LT.OR P3, PT, R14.reuse, 0x9, !P0 ;  /* 0x000000090e00780c */ /* 0x040fe40004761670 */
[----:B------:R-:W-:Y:S01]  /*3dd0*/  ISETP.GE.AND P0, PT, R19, 0x2a, PT ;  /* 0x0000002a1300780c */ /* 0x000fe20003f06270 */
[----:B------:R0:W-:Y:S01]  /*3de0*/  @!P4 STG.E.U8 desc[UR36][R6.64+0x20], R11 ;  /* 0x0000200b0600c986 */ /* 0x0001e2000c101124 */
[----:B------:R-:W-:-:S02]  /*3df0*/  ISETP.LT.OR P4, PT, R14, 0x1, !P1 ;  /* 0x000000010e00780c */ /* 0x000fc40004f81670 */
[C---:B------:R-:W-:Y:S01]  /*3e00*/  ISETP.LT.OR P1, PT, R14.reuse, 0x9, !P1 ;  /* 0x000000090e00780c */ /* 0x040fe20004f21670 */
[----:B------:R1:W-:Y:S01]  /*3e10*/  @!P2 STG.E.U8 desc[UR36][R4.64+0x20], R3 ;  /* 0x000020030400a986 */ /* 0x0003e2000c101124 */
[C---:B------:R-:W-:Y:S02]  /*3e20*/  ISETP.LT.OR P2, PT, R14.reuse, 0x1, !P0 ;  /* 0x000000010e00780c */ /* 0x040fe40004741670 */
[----:B------:R-:W-:-:S03]  /*3e30*/  ISETP.LT.OR P0, PT, R14, 0x9, !P0 ;  /* 0x000000090e00780c */ /* 0x000fc60004701670 */
[----:B------:R-:W-:-:S04]  /*3e40*/  @!P3 IMAD R43, R43, R57, RZ ;  /* 0x000000392b2bb224 */ /* 0x000fc800078e02ff */
[-C--:B--2---:R-:W-:Y:S01]  /*3e50*/  @!P4 IMAD R9, R44, R57.reuse, RZ ;  /* 0x000000392c09c224 */ /* 0x084fe200078e02ff */
[----:B------:R-:W-:Y:S01]  /*3e60*/  @!P3 STG.E.U8 desc[UR36][R4.64+0x21], R43 ;  /* 0x0000212b0400b986 */ /* 0x000fe2000c101124 */
[----:B------:R-:W-:Y:S01]  /*3e70*/  ISETP.GE.AND P3, PT, R19, 0x31, PT ;  /* 0x000000311300780c */ /* 0x000fe20003f66270 */
[-C--:B0-----:R-:W-:Y:S02]  /*3e80*/  @!P1 IMAD R11, R46, R57.reuse, RZ ;  /* 0x000000392e0b9224 */ /* 0x081fe400078e02ff */
[-C--:B------:R-:W-:Y:S01]  /*3e90*/  @!P2 IMAD R45, R45, R57.reuse, RZ ;  /* 0x000000392d2da224 */ /* 0x080fe200078e02ff */
[----:B------:R0:W-:Y:S01]  /*3ea0*/  @!P4 STG.E.U8 desc[UR36][R6.64+0x28], R9 ;  /* 0x000028090600c986 */ /* 0x0001e2000c101124 */
[C---:B------:R-:W-:Y:S01]  /*3eb0*/  ISETP.LT.OR P4, PT, R14.reuse, 0x1, !P3 ;  /* 0x000000010e00780c */ /* 0x040fe20005f81670 */
[----:B------:R-:W-:Y:S01]  /*3ec0*/  @!P0 IMAD R47, R47, R57, RZ ;  /* 0x000000392f2f8224 */ /* 0x000fe200078e02ff */
[----:B------:R-:W-:Y:S01]  /*3ed0*/  ISETP.LT.OR P3, PT, R14, 0x9, !P3 ;  /* 0x000000090e00780c */ /* 0x000fe20005f61670 */
[----:B------:R-:W-:Y:S01]  /*3ee0*/  @!P2 STG.E.U8 desc[UR36][R6.64+0x29], R45 ;  /* 0x0000292d0600a986 */ /* 0x000fe2000c101124 */
[----:B------:R-:W-:-:S03]  /*3ef0*/  ISETP.GE.AND P2, PT, R19, 0x32, PT ;  /* 0x000000321300780c */ /* 0x000fc60003f46270 */
[----:B------:R-:W-:Y:S01]  /*3f00*/  @!P1 STG.E.U8 desc[UR36][R4.64+0x28], R11 ;  /* 0x0000280b04009986 */ /* 0x000fe2000c101124 */
[C---:B------:R-:W-:Y:S02]  /*3f10*/  ISETP.LT.OR P1, PT, R14.reuse, 0x1, !P2 ;  /* 0x000000010e00780c */ /* 0x040fe40005721670 */
[----:B------:R-:W-:Y:S01]  /*3f20*/  ISETP.LT.OR P2, PT, R14, 0x9, !P2 ;  /* 0x000000090e00780c */ /* 0x000fe20005741670 */
[----:B------:R-:W-:Y:S01]  /*3f30*/  @!P0 STG.E.U8 desc[UR36][R4.64+0x29], R47 ;  /* 0x0000292f04008986 */ /* 0x000fe2000c101124 */
[----:B------:R-:W-:Y:S01]  /*3f40*/  ISETP.GE.AND P0, PT, R19, 0x3a, PT ;  /* 0x0000003a1300780c */ /* 0x000fe20003f06270 */
[-C--:B-1----:R-:W-:Y:S02]  /*3f50*/  @!P4 IMAD R3, R48, R57.reuse, RZ ;  /* 0x000000393003c224 */ /* 0x082fe400078e02ff */
[----:B0-----:R-:W-:-:S03]  /*3f60*/  @!P3 IMAD R9, R50, R57, RZ ;  /* 0x000000393209b224 */ /* 0x001fc600078e02ff */
[----:B------:R0:W-:Y:S01]  /*3f70*/  @!P4 STG.E.U8 desc[UR36][R6.64+0x30], R3 ;  /* 0x000030030600c986 */ /* 0x0001e2000c101124 */
[----:B------:R-:W-:Y:S02]  /*3f80*/  ISETP.GE.AND P4, PT, R19, 0x39, PT ;  /* 0x000000391300780c */ /* 0x000fe40003f86270 */
[-C--:B------:R-:W-:Y:S02]  /*3f90*/  @!P1 IMAD R49, R49, R57.reuse, RZ ;  /* 0x0000003931319224 */ /* 0x080fe400078e02ff */
[----:B------:R-:W-:-:S03]  /*3fa0*/  @!P2 IMAD R51, R51, R57, RZ ;  /* 0x000000393333a224 */ /* 0x000fc600078e02ff */
[----:B------:R1:W-:Y:S01]  /*3fb0*/  @!P1 STG.E.U8 desc[UR36][R6.64+0x31], R49 ;  /* 0x0000313106009986 */ /* 0x0003e2000c101124 */
[C---:B------:R-:W-:Y:S02]  /*3fc0*/  ISETP.LT.OR P1, PT, R14.reuse, 0x1, !P0 ;  /* 0x000000010e00780c */ /* 0x040fe40004721670 */
[C---:B------:R-:W-:Y:S01]  /*3fd0*/  ISETP.LT.OR P0, PT, R14.reuse, 0x9, !P0 ;  /* 0x000000090e00780c */ /* 0x040fe20004701670 */
[----:B------:R1:W-:Y:S01]  /*3fe0*/  @!P3 STG.E.U8 desc[UR36][R4.64+0x30], R9 ;  /* 0x000030090400b986 */ /* 0x0003e2000c101124 */
[C---:B------:R-:W-:Y:S02]  /*3ff0*/  ISETP.LT.OR P3, PT, R14.reuse, 0x1, !P4 ;  /* 0x000000010e00780c */ /* 0x040fe40006761670 */
[----:B------:R-:W-:Y:S01]  /*4000*/  ISETP.LT.OR P4, PT, R14, 0x9, !P4 ;  /* 0x000000090e00780c */ /* 0x000fe20006781670 */
[----:B------:R1:W-:Y:S06]  /*4010*/  @!P2 STG.E.U8 desc[UR36][R4.64+0x31], R51 ;  /* 0x000031330400a986 */ /* 0x0003ec000c101124 */
[----:B------:R-:W-:-:S02]  /*4020*/  @!P1 IMAD R53, R53, R57, RZ ;  /* 0x0000003935359224 */ /* 0x000fc400078e02ff */
[-C--:B------:R-:W-:Y:S02]  /*4030*/  @!P0 IMAD R55, R55, R57.reuse, RZ ;  /* 0x0000003937378224 */ /* 0x080fe400078e02ff */
[-C--:B0-----:R-:W-:Y:S01]  /*4040*/  @!P3 IMAD R3, R52, R57.reuse, RZ ;  /* 0x000000393403b224 */ /* 0x081fe200078e02ff */
[----:B------:R1:W-:Y:S01]  /*4050*/  @!P1 STG.E.U8 desc[UR36][R6.64+0x39], R53 ;  /* 0x0000393506009986 */ /* 0x0003e2000c101124 */
[----:B------:R-:W-:-:S03]  /*4060*/  @!P4 IMAD R11, R54, R57, RZ ;  /* 0x00000039360bc224 */ /* 0x000fc600078e02ff */
[----:B------:R1:W-:Y:S04]  /*4070*/  @!P3 STG.E.U8 desc[UR36][R6.64+0x38], R3 ;  /* 0x000038030600b986 */ /* 0x0003e8000c101124 */
[----:B------:R1:W-:Y:S04]  /*4080*/  @!P4 STG.E.U8 desc[UR36][R4.64+0x38], R11 ;  /* 0x0000380b0400c986 */ /* 0x0003e8000c101124 */
[----:B------:R1:W-:Y:S02]  /*4090*/  @!P0 STG.E.U8 desc[UR36][R4.64+0x39], R55 ;  /* 0x0000393704008986 */ /* 0x0003e4000c101124 */
.L_x_105:
[----:B------:R-:W-:Y:S05]  /*40a0*/  BSYNC B0 ;  /* 0x0000000000007941 */ /* 0x000fea0003800000 */
.L_x_39:
[----:B01----:R-:W2:Y:S01]  /*40b0*/  LDL.64 R2, [R1] ;  /* 0x0000000001027983 */ /* 0x003ea20000100a00 */
[----:B------:R-:W-:Y:S01]  /*40c0*/  ULDC.64 UR4, c[0x0][0x650] ;  /* 0x0001940000047ab9 */ /* 0x000fe20000000a00 */
[----:B------:R0:W-:Y:S01]  /*40d0*/  SYNCS.ARRIVE.TRANS64.A1T0 RZ, [R65+UR47], RZ ;  /* 0x000000ff41ff79a7 */ /* 0x0001e2000810002f */
[----:B------:R-:W-:Y:S01]  /*40e0*/  PRMT R0, RZ, 0x7610, R0 ;  /* 0x00007610ff007816 */ /* 0x000fe20000000000 */
[----:B------:R-:W-:Y:S02]  /*40f0*/  IMAD.MOV.U32 R19, RZ, RZ, -0x1 ;  /* 0xffffffffff137424 */ /* 0x000fe400078e00ff */
[----:B------:R-:W-:Y:S01]  /*4100*/  IMAD.MOV.U32 R22, RZ, RZ, -0x1 ;  /* 0xffffffffff167424 */ /* 0x000fe200078e00ff */
[----:B--2---:R-:W-:-:S04]  /*4110*/  LEA R18, P0, R2, R18, 0x1 ;  /* 0x0000001202127211 */ /* 0x004fc800078008ff */
[----:B------:R-:W-:Y:S01]  /*4120*/  LEA.HI.X R17, R2, R17, R23, 0x1, P0 ;  /* 0x0000001102117211 */ /* 0x000fe200000f0c17 */
[----:B------:R-:W-:Y:S01]  /*4130*/  IMAD.MOV.U32 R2, RZ, RZ, -0x1 ;  /* 0xffffffffff027424 */ /* 0x000fe200078e00ff */
[----:B------:R-:W-:-:S04]  /*4140*/  ISETP.GE.U32.AND P0, PT, R18, UR4, PT ;  /* 0x0000000412007c0c */ /* 0x000fc8000bf06070 */
[----:B------:R-:W-:-:S13]  /*4150*/  ISETP.GE.U32.AND.EX P0, PT, R17, UR5, PT, P0 ;  /* 0x0000000511007c0c */ /* 0x000fda000bf06100 */
[----:B0-----:R-:W-:Y:S05]  /*4160*/  @P0 BRA `(.L_x_106) ;  /* 0x0000000400700947 */ /* 0x001fea0003800000 */
[----:B------:R-:W0:Y:S01]  /*4170*/  S2R R10, SR_CTAID.X ;  /* 0x00000000000a7919 */ /* 0x000e220000002500 */
[----:B------:R-:W1:Y:S01]  /*4180*/  LDC.64 R8, c[0x0][0x628] ;  /* 0x00018a00ff087b82 */ /* 0x000e620000000a00 */
[----:B------:R-:W-:Y:S01]  /*4190*/  ULDC UR4, c[0x0][0x150] ;  /* 0x0000540000047ab9 */ /* 0x000fe20000000800 */
[----:B----4-:R-:W-:Y:S01]  /*41a0*/  IMAD.MOV.U32 R6, RZ, RZ, R18 ;  /* 0x000000ffff067224 */ /* 0x010fe200078e0012 */
[----:B------:R-:W2:Y:S01]  /*41b0*/  S2R R20, SR_CTAID.Y ;  /* 0x0000000000147919 */ /* 0x000ea20000002600 */
[----:B------:R-:W-:-:S04]  /*41c0*/  IMAD.MOV.U32 R7, RZ, RZ, R17 ;  /* 0x000000ffff077224 */ /* 0x000fc800078e0011 */
[----:B------:R-:W4:Y:S08]  /*41d0*/  LDC R15, c[0x0][0x144] ;  /* 0x00005100ff0f7b82 */ /* 0x000f300000000800 */
[----:B------:R-:W2:Y:S08]  /*41e0*/  LDC R0, c[0x0][0x630] ;  /* 0x00018c00ff007b82 */ /* 0x000eb00000000800 */
[----:B------:R-:W2:Y:S01]  /*41f0*/  LDC.64 R12, c[0x0][0x620] ;  /* 0x00018800ff0c7b82 */ /* 0x000ea20000000a00 */
[----:B-1----:R-:W-:-:S04]  /*4200*/  ISETP.NE.U32.AND P0, PT, R8, RZ, PT ;  /* 0x000000ff0800720c */ /* 0x002fc80003f05070 */
[----:B------:R-:W-:Y:S02]  /*4210*/  ISETP.NE.AND.EX P0, PT, R9, RZ, PT, P0 ;  /* 0x000000ff0900720c */ /* 0x000fe40003f05300 */
[----:B0-----:R-:W-:-:S05]  /*4220*/  I2FP.F32.U32 R2, R10 ;  /* 0x0000000a00027245 */ /* 0x001fca0000201000 */
[----:B------:R-:W-:-:S04]  /*4230*/  FMUL R2, R2, UR4 ;  /* 0x0000000402027c20 */ /* 0x000fc80008400000 */
[----:B------:R0:W1:Y:S02]  /*4240*/  F2I.U32.TRUNC.NTZ R14, R2 ;  /* 0x00000002000e7305 */ /* 0x000064000020f000 */
[----:B----4-:R-:W-:Y:S05]  /*4250*/  @!P0 BRA `(.L_x_107) ;  /* 0x0000000000288947 */ /* 0x010fea0003800000 */
[----:B------:R-:W4:Y:S02]  /*4260*/  LDC R3, c[0x0][0x634] ;  /* 0x00018d00ff037b82 */ /* 0x000f240000000800 */
[----:B----4-:R-:W-:-:S05]  /*4270*/  IADD3 R7, P0, R18, R3, RZ ;  /* 0x0000000312077210 */ /* 0x010fca0007f1e0ff */
[----:B------:R-:W-:-:S04]  /*4280*/  IMAD.X R11, RZ, RZ, R17, P0 ;  /* 0x000000ffff0b7224 */ /* 0x000fc800000e0611 */
[----:B0-----:R-:W-:-:S04]  /*4290*/  IMAD.WIDE.U32 R2, R11, R8, RZ ;  /* 0x000000080b027225 */ /* 0x001fc800078e00ff */
[----:B---3--:R-:W-:-:S04]  /*42a0*/  IMAD.WIDE.U32 R4, P0, R7, R9, R2 ;  /* 0x0000000907047225 */ /* 0x008fc80007800002 */
[----:B------:R-:W-:-:S04]  /*42b0*/  IMAD.WIDE.U32 R2, R7, R8, RZ ;  /* 0x0000000807027225 */ /* 0x000fc800078e00ff */
[----:B------:R-:W-:Y:S01]  /*42c0*/  IMAD.X R7, RZ, RZ, RZ, P0 ;  /* 0x000000ffff077224 */ /* 0x000fe200000e06ff */
[----:B------:R-:W-:Y:S01]  /*42d0*/  IADD3 RZ, P0, R3, R4, RZ ;  /* 0x0000000403ff7210 */ /* 0x000fe20007f1e0ff */
[----:B------:R-:W-:-:S04]  /*42e0*/  IMAD.MOV.U32 R6, RZ, RZ, R5 ;  /* 0x000000ffff067224 */ /* 0x000fc800078e0005 */
[----:B------:R-:W-:-:S08]  /*42f0*/  IMAD.WIDE.U32.X R6, R11, R9, R6, P0 ;  /* 0x000000090b067225 */ /* 0x000fd000000e0406 */
.L_x_107:
[----:B---3--:R-:W3:Y:S01]  /*4300*/  LDC.64 R26, c[0x0][0x640] ;  /* 0x00019000ff1a7b82 */ /* 0x008ee20000000a00 */
[-C--:B--2---:R-:W-:Y:S01]  /*4310*/  SHF.R.U64 R11, R6, R0.reuse, R7 ;  /* 0x00000000060b7219 */ /* 0x084fe20000001207 */
[----:B------:R-:W-:Y:S01]  /*4320*/  IMAD.MOV.U32 R19, RZ, RZ, R17 ;  /* 0x000000ffff137224 */ /* 0x000fe200078e0011 */
[----:B------:R-:W-:Y:S01]  /*4330*/  SHF.R.U32.HI R0, RZ, R0, R7 ;  /* 0x00000000ff007219 */ /* 0x000fe20000011607 */
[----:B-1----:R-:W-:Y:S01]  /*4340*/  IMAD.MOV R14, RZ, RZ, -R14 ;  /* 0x000000ffff0e7224 */ /* 0x002fe200078e0a0e */
[----:B------:R-:W-:Y:S01]  /*4350*/  IADD3 R5, P0, RZ, -R11, RZ ;  /* 0x8000000bff057210 */ /* 0x000fe20007f1e0ff */
[----:B------:R-:W-:Y:S01]  /*4360*/  ULDC UR4, c[0x0][0x154] ;  /* 0x0000550000047ab9 */ /* 0x000fe20000000800 */
[----:B------:R-:W-:Y:S01]  /*4370*/  IMAD.MOV.U32 R7, RZ, RZ, 0x1 ;  /* 0x00000001ff077424 */ /* 0x000fe200078e00ff */
[----:B------:R-:W1:Y:S01]  /*4380*/  LDC R4, c[0x0][0x618] ;  /* 0x00018600ff047b82 */ /* 0x000e620000000800 */
[----:B------:R-:W-:Y:S02]  /*4390*/  IMAD R22, R15, R14, R10 ;  /* 0x0000000e0f167224 */ /* 0x000fe400078e020a */
[----:B------:R-:W-:-:S04]  /*43a0*/  IMAD.X R3, RZ, RZ, ~R0, P0 ;  /* 0x000000ffff037224 */ /* 0x000fc800000e0e00 */
[-C--:B------:R-:W-:Y:S01]  /*43b0*/  IMAD R0, R3, R12.reuse, RZ ;  /* 0x0000000c03007224 */ /* 0x080fe200078e02ff */
[----:B------:R-:W2:Y:S01]  /*43c0*/  LDC R6, c[0x0][0x608] ;  /* 0x00018200ff067b82 */ /* 0x000ea20000000800 */
[----:B0-----:R-:W-:-:S04]  /*43d0*/  IMAD.WIDE.U32 R2, R5, R12, R18 ;  /* 0x0000000c05027225 */ /* 0x001fc800078e0012 */
[----:B------:R-:W-:Y:S01]  /*43e0*/  IMAD R5, R5, R13, R0 ;  /* 0x0000000d05057224 */ /* 0x000fe200078e0200 */
[----:B------:R-:W-:Y:S02]  /*43f0*/  I2FP.F32.U32 R0, R20 ;  /* 0x0000001400007245 */ /* 0x000fe40000201000 */
[----:B------:R-:W0:Y:S01]  /*4400*/  LDC R24, c[0x0][0x658] ;  /* 0x00019600ff187b82 */ /* 0x000e220000000800 */
[----:B------:R-:W-:Y:S01]  /*4410*/  IMAD.IADD R3, R3, 0x1, R5 ;  /* 0x0000000103037824 */ /* 0x000fe200078e0205 */
[----:B---3--:R-:W-:Y:S01]  /*4420*/  ISETP.NE.U32.AND P0, PT, R26, RZ, PT ;  /* 0x000000ff1a00720c */ /* 0x008fe20003f05070 */
[----:B------:R-:W-:Y:S01]  /*4430*/  FMUL R0, R0, UR4 ;  /* 0x0000000400007c20 */ /* 0x000fe20008400000 */
[----:B------:R-:W-:Y:S02]  /*4440*/  IMAD.MOV.U32 R5, RZ, RZ, -0x1 ;  /* 0xffffffffff057424 */ /* 0x000fe400078e00ff */
[----:B------:R-:W-:Y:S01]  /*4450*/  ISETP.NE.AND.EX P0, PT, R27, RZ, PT, P0 ;  /* 0x000000ff1b00720c */ /* 0x000fe20003f05300 */
[----:B------:R3:W4:Y:S01]  /*4460*/  F2I.U32.TRUNC.NTZ R12, R0 ;  /* 0x00000000000c7305 */ /* 0x000722000020f000 */
[----:B------:R-:W3:Y:S01]  /*4470*/  LDC R15, c[0x0][0x148] ;  /* 0x00005200ff0f7b82 */ /* 0x000ee20000000800 */
[----:B-1----:R-:W-:-:S02]  /*4480*/  SHF.R.U64 R10, R2, R4, R3 ;  /* 0x00000004020a7219 */ /* 0x002fc40000001203 */
[----:B------:R-:W-:-:S05]  /*4490*/  SHF.R.U32.HI R3, RZ, R4, R3 ;  /* 0x00000004ff037219 */ /* 0x000fca0000011603 */
[----:B------:R-:W1:Y:S01]  /*44a0*/  LDC R14, c[0x0][0x600] ;  /* 0x00018000ff0e7b82 */ /* 0x000e620000000800 */
[-CC-:B--2---:R-:W-:Y:S02]  /*44b0*/  SHF.R.U64 R8, R10, R6.reuse, R3.reuse ;  /* 0x000000060a087219 */ /* 0x184fe40000001203 */
[----:B------:R-:W-:-:S05]  /*44c0*/  SHF.R.U32.HI R3, RZ, R6, R3 ;  /* 0x00000006ff037219 */ /* 0x000fca0000011603 */
[----:B------:R-:W2:Y:S01]  /*44d0*/  LDC R21, c[0x0][0x648] ;  /* 0x00019200ff157b82 */ /* 0x000ea20000000800 */
[-CC-:B0-----:R-:W-:Y:S02]  /*44e0*/  SHF.R.U64 R13, R8, R24.reuse, R3.reuse ;  /* 0x00000018080d7219 */ /* 0x181fe40000001203 */
[-C--:B------:R-:W-:Y:S02]  /*44f0*/  SHF.L.U32 R5, R5, R24.reuse, RZ ;  /* 0x0000001805057219 */ /* 0x080fe400000006ff */
[-C--:B------:R-:W-:Y:S01]  /*4500*/  SHF.R.U32.HI R3, RZ, R24.reuse, R3 ;  /* 0x00000018ff037219 */ /* 0x080fe20000011603 */
[----:B------:R-:W-:Y:S01]  /*4510*/  IMAD.MOV.U32 R2, RZ, RZ, R13 ;  /* 0x000000ffff027224 */ /* 0x000fe200078e000d */
[----:B------:R-:W-:Y:S01]  /*4520*/  SHF.L.U32 R24, R7, R24, RZ ;  /* 0x0000001807187219 */ /* 0x000fe200000006ff */
[----:B------:R-:W0:Y:S01]  /*4530*/  LDC R25, c[0x0][0x638] ;  /* 0x00018e00ff197b82 */ /* 0x000e220000000800 */
[----:B------:R-:W-:-:S07]  /*4540*/  LOP3.LUT R19, RZ, R5, RZ, 0x33, !PT ;  /* 0x00000005ff137212 */ /* 0x000fce00078e33ff */
[----:B------:R-:W0:Y:S01]  /*4550*/  LDC R28, c[0x0][0x610] ;  /* 0x00018400ff1c7b82 */ /* 0x000e220000000800 */
[----:B----4-:R-:W-:Y:S05]  /*4560*/  @!P0 BRA `(.L_x_108) ;  /* 0x0000000000288947 */ /* 0x010fea0003800000 */
[----:B---3--:R-:W3:Y:S02]  /*4570*/  LDC R0, c[0x0][0x64c] ;  /* 0x00019300ff007b82 */ /* 0x008ee40000000800 */
        /* <DEDUP_REMOVED lines=9> */
.L_x_108:
[----:B------:R-:W4:Y:S01]  /*4610*/  LDC R4, c[0x0][0x65c] ;  /* 0x00019700ff047b82 */ /* 0x000f220000000800 */
[----:B--23--:R-:W-:Y:S01]  /*4620*/  SHF.R.U64 R0, R2, R21, R3 ;  /* 0x0000001502007219 */ /* 0x00cfe20000001203 */
[----:B-1----:R-:W-:Y:S01]  /*4630*/  VIADD R3, R14, 0xffffffff ;  /* 0xffffffff0e037836 */ /* 0x002fe20000000000 */
[----:B------:R-:W-:Y:S01]  /*4640*/  LOP3.LUT R19, R8, R19, RZ, 0xc0, !PT ;  /* 0x0000001308137212 */ /* 0x000fe200078ec0ff */
[----:B------:R-:W-:Y:S02]  /*4650*/  IMAD.MOV R12, RZ, RZ, -R12 ;  /* 0x000000ffff0c7224 */ /* 0x000fe400078e0a0c */
[----:B------:R-:W-:Y:S01]  /*4660*/  IMAD.MOV R2, RZ, RZ, -R0 ;  /* 0x000000ffff027224 */ /* 0x000fe200078e0a00 */
[----:B------:R-:W-:Y:S01]  /*4670*/  LOP3.LUT R3, R10, R3, RZ, 0xc0, !PT ;  /* 0x000000030a037212 */ /* 0x000fe200078ec0ff */
[----:B------:R-:W-:Y:S02]  /*4680*/  IMAD R19, R24, R0, R19 ;  /* 0x0000000018137224 */ /* 0x000fe400078e0213 */
[----:B0-----:R-:W-:-:S04]  /*4690*/  IMAD R0, R2, R25, R13 ;  /* 0x0000001902007224 */ /* 0x001fc800078e020d */
[----:B------:R-:W-:Y:S01]  /*46a0*/  IMAD R2, R0, R14, R3 ;  /* 0x0000000e00027224 */ /* 0x000fe200078e0203 */
[----:B----4-:R-:W-:Y:S01]  /*46b0*/  ISETP.NE.AND P0, PT, R4, 0x1, PT ;  /* 0x000000010400780c */ /* 0x010fe20003f05270 */
[----:B------:R-:W-:-:S05]  /*46c0*/  IMAD.MOV.U32 R4, RZ, RZ, 0x1 ;  /* 0x00000001ff047424 */ /* 0x000fca00078e00ff */
[----:B------:R-:W-:-:S07]  /*46d0*/  PRMT R0, R4, 0x7610, R0 ;  /* 0x0000761004007816 */ /* 0x000fce0000000000 */
[----:B------:R-:W-:-:S04]  /*46e0*/  @P0 IMAD R22, R15, R12, R20 ;  /* 0x0000000c0f160224 */ /* 0x000fc800078e0214 */
[----:B------:R-:W-:-:S05]  /*46f0*/  IMAD R19, R19, R28, R22 ;  /* 0x0000001c13137224 */ /* 0x000fca00078e0216 */
[----:B------:R-:W-:Y:S02]  /*4700*/  SEL R22, R2, R19, !P0 ;  /* 0x0000001302167207 */ /* 0x000fe40004000000 */
[----:B------:R-:W-:Y:S01]  /*4710*/  SEL R19, R19, R2, !P0 ;  /* 0x0000000213137207 */ /* 0x000fe20004000000 */
[----:B------:R-:W-:-:S07]  /*4720*/  IMAD.MOV.U32 R2, RZ, RZ, R11 ;  /* 0x000000ffff027224 */ /* 0x000fce00078e000b */
.L_x_106:
[----:B------:R-:W-:Y:S02]  /*4730*/  LOP3.LUT P0, RZ, R0, 0xff, RZ, 0xc0, !PT ;  /* 0x000000ff00ff7812 */ /* 0x000fe4000780c0ff */
[----:B------:R-:W-:-:S11]  /*4740*/  LOP3.LUT R69, R69, 0x1, RZ, 0x3c, !PT ;  /* 0x0000000145457812 */ /* 0x000fd600078e3cff */
[----:B------:R-:W-:Y:S05]  /*4750*/  @P0 BRA `(.L_x_109) ;  /* 0xffffffd0002c0947 */ /* 0x000fea000383ffff */
[----:B------:R-:W-:Y:S05]  /*4760*/  EXIT ;  /* 0x000000000000794d */ /* 0x000fea0003800000 */
.L_x_18:
[----:B------:R-:W-:-:S08]  /*4770*/  ISETP.NE.AND P0, PT, R5, RZ, PT ;  /* 0x000000ff0500720c */ /* 0x000fd00003f05270 */
[----:B0-2---:R-:W0:-:S00]  /*4780*/  USETMAXREG.DEALLOC.CTAPOOL 0x28 ;  /* 0x00000028000079c8 */ /* 0x005e0000080e0500 */
[----:B------:R-:W-:Y:S05]  /*4790*/  @P0 EXIT ;  /* 0x000000000000094d */ /* 0x000fea0003800000 */
[----:B0-----:R-:W-:Y:S01]  /*47a0*/  LOP3.LUT P0, RZ, R8, 0xff, RZ, 0xc0, !PT ;  /* 0x000000ff08ff7812 */ /* 0x001fe2000780c0ff */
[----:B------:R-:W-:Y:S02]  /*47b0*/  IMAD.MOV.U32 R0, RZ, RZ, 0x1 ;  /* 0x00000001ff007424 */ /* 0x000fe400078e00ff */
[----:B------:R-:W-:-:S10]  /*47c0*/  IMAD.MOV.U32 R9, RZ, RZ, RZ ;  /* 0x000000ffff097224 */ /* 0x000fd400078e00ff */
[----:B------:R-:W-:Y:S05]  /*47d0*/  @!P0 BRA `(.L_x_110) ;  /* 0x0000000c00408947 */ /* 0x000fea0003800000 */
[----:B------:R-:W0:Y:S01]  /*47e0*/  S2UR UR8, SR_CgaCtaId ;  /* 0x00000000000879c3 */ /* 0x000e220000008800 */
[----:B------:R-:W-:Y:S01]  /*47f0*/  LOP3.LUT P0, RZ, R4, 0x1f, RZ, 0xc0, !PT ;  /* 0x0000001f04ff7812 */ /* 0x000fe2000780c0ff */
[----:B------:R-:W-:Y:S01]  /*4800*/  ULDC UR5, c[0x0][0x658] ;  /* 0x0001960000057ab9 */ /* 0x000fe20000000800 */
[----:B------:R-:W-:Y:S01]  /*4810*/  UMOV UR6, 0xffffffff ;  /* 0xffffffff00067882 */ /* 0x000fe20000000000 */
[----:B------:R-:W-:Y:S01]  /*4820*/  BSSY B0, `(.L_x_110) ;  /* 0x00000cb000007945 */ /* 0x000fe20003800000 */
[----:B------:R-:W-:Y:S01]  /*4830*/  USHF.L.U32 UR6, UR6, UR5, URZ ;  /* 0x0000000506067299 */ /* 0x000fe2000800063f */
[C---:B------:R-:W-:Y:S01]  /*4840*/  ISETP.NE.AND P2, PT, R3.reuse, RZ, PT ;  /* 0x000000ff0300720c */ /* 0x040fe20003f45270 */
[----:B------:R-:W-:Y:S01]  /*4850*/  IMAD.MOV.U32 R10, RZ, RZ, 0x1 ;  /* 0x00000001ff0a7424 */ /* 0x000fe200078e00ff */
[----:B------:R-:W-:Y:S01]  /*4860*/  ISETP.NE.OR P0, PT, R3, RZ, !P0 ;  /* 0x000000ff0300720c */ /* 0x000fe20004705670 */
[----:B------:R-:W-:Y:S01]  /*4870*/  IMAD.MOV.U32 R0, RZ, RZ, 0x1 ;  /* 0x00000001ff007424 */ /* 0x000fe200078e00ff */
[----:B------:R-:W-:Y:S01]  /*4880*/  LOP3.LUT R6, R16, 0x2, RZ, 0xfc, !PT ;  /* 0x0000000210067812 */ /* 0x000fe200078efcff */
[----:B------:R-:W-:Y:S01]  /*4890*/  IMAD.MOV.U32 R9, RZ, RZ, RZ ;  /* 0x000000ffff097224 */ /* 0x000fe200078e00ff */
[----:B------:R-:W-:Y:S01]  /*48a0*/  ULDC UR4, c[0x0][0x600] ;  /* 0x0001800000047ab9 */ /* 0x000fe20000000800 */
[----:B------:R-:W-:Y:S01]  /*48b0*/  UMOV UR7, 0x1 ;  /* 0x0000000100077882 */ /* 0x000fe20000000000 */
[----:B------:R-:W-:-:S02]  /*48c0*/  UIADD3 UR22, UR40, 0x1, URZ ;  /* 0x0000000128167890 */ /* 0x000fc4000fffe03f */
[----:B------:R-:W-:Y:S02]  /*48d0*/  UIADD3 UR14, UR4, -0x1, URZ ;  /* 0xffffffff040e7890 */ /* 0x000fe4000fffe03f */
[----:B------:R-:W-:Y:S02]  /*48e0*/  USHF.L.U32 UR16, UR7, UR5, URZ ;  /* 0x0000000507107299 */ /* 0x000fe4000800063f */
[----:B------:R-:W-:Y:S01]  /*48f0*/  ULOP3.LUT UR15, URZ, UR6, URZ, 0x33, !UPT ;  /* 0x000000063f0f7292 */ /* 0x000fe2000f8e333f */
[----:B------:R-:W-:Y:S01]  /*4900*/  ULDC.64 UR20, c[0x0][0x198] ;  /* 0x0000660000147ab9 */ /* 0x000fe20000000a00 */
[----:B0-----:R-:W-:-:S05]  /*4910*/  IMAD.U32 R7, RZ, RZ, UR8 ;  /* 0x00000008ff077e24 */ /* 0x001fca000f8e00ff */
[----:B------:R-:W-:-:S07]  /*4920*/  LEA R8, R7, 0x200, 0xc ;  /* 0x0000020007087811 */ /* 0x000fce00078e60ff */
.L_x_122:
[----:B------:R-:W-:-:S03]  /*4930*/  UMOV UR4, 0xffffffff ;  /* 0xffffffff00047882 */ /* 0x000fc60000000000 */
[----:B------:R-:W-:Y:S05]  /*4940*/  BRA.DIV UR4, `(.L_x_111) ;  /* 0x0000001604607947 */ /* 0x000fea000b800000 */
[----:B------:R-:W-:-:S13]  /*4950*/  ELECT P6, URZ, PT ;  /* 0x00000000003f782f */ /* 0x000fda00038c0000 */
.L_x_145:
[----:B------:R-:W0:Y:S01]  /*4960*/  LDC R3, c[0x0][0x28c] ;  /* 0x0000a300ff037b82 */ /* 0x000e220000000800 */
[----:B------:R-:W-:Y:S01]  /*4970*/  BSSY B1, `(.L_x_112) ;  /* 0x000003b000017945 */ /* 0x000fe20003800000 */
[----:B0-----:R-:W-:-:S13]  /*4980*/  ISETP.LT.OR P6, PT, R3, 0x1, !P6 ;  /* 0x000000010300780c */ /* 0x001fda00077c1670 */
[----:B------:R-:W-:Y:S05]  /*4990*/  @P6 BRA `(.L_x_113) ;  /* 0x0000000000e06947 */ /* 0x000fea0003800000 */
[----:B------:R-:W-:Y:S02]  /*49a0*/  IMAD R7, R19, 0x2, R7 ;  /* 0x0000000213077824 */ /* 0x000fe400078e0207 */
[----:B------:R-:W-:Y:S02]  /*49b0*/  IMAD.SHL.U32 R22, R22, 0x40, RZ ;  /* 0x0000004016167824 */ /* 0x000fe400078e00ff */
[----:B------:R-:W-:Y:S02]  /*49c0*/  IMAD.MOV.U32 R15, RZ, RZ, RZ ;  /* 0x000000ffff0f7224 */ /* 0x000fe400078e00ff */
[----:B------:R-:W-:Y:S02]  /*49d0*/  IMAD.U32 R19, RZ, RZ, UR22 ;  /* 0x00000016ff137e24 */ /* 0x000fe4000f8e00ff */
[----:B------:R-:W-:Y:S02]  /*49e0*/  IMAD.MOV.U32 R3, RZ, RZ, R0 ;  /* 0x000000ffff037224 */ /* 0x000fe400078e0000 */
[----:B------:R-:W-:-:S02]  /*49f0*/  IMAD.MOV.U32 R5, RZ, RZ, R9 ;  /* 0x000000ffff057224 */ /* 0x000fc400078e0009 */
[----:B------:R-:W-:-:S07]  /*4a00*/  IMAD.SHL.U32 R12, R7, 0x20, RZ ;  /* 0x00000020070c7824 */ /* 0x000fce00078e00ff */
.L_x_117:
[----:B------:R-:W0:Y:S01]  /*4a10*/  S2UR UR4, SR_CgaCtaId ;  /* 0x00000000000479c3 */ /* 0x000e220000008800 */
[----:B------:R-:W-:-:S07]  /*4a20*/  MOV R4, 0x400 ;  /* 0x0000040000047802 */ /* 0x000fce0000000f00 */
[----:B------:R-:W1:Y:S01]  /*4a30*/  @!P2 LDC R11, c[0x0][0x500] ;  /* 0x00014000ff0bab82 */ /* 0x000e620000000800 */
[----:B0-----:R-:W-:-:S05]  /*4a40*/  IMAD.U32 R7, RZ, RZ, UR4 ;  /* 0x00000004ff077e24 */ /* 0x001fca000f8e00ff */
[----:B------:R-:W-:Y:S02]  /*4a50*/  LEA R14, R7, R4, 0x18 ;  /* 0x00000004070e7211 */ /* 0x000fe400078ec0ff */
[----:B------:R-:W-:-:S03]  /*4a60*/  SHF.L.U32 R4, R3, 0x1f, RZ ;  /* 0x0000001f03047819 */ /* 0x000fc600000006ff */
[----:B------:R-:W-:-:S04]  /*4a70*/  IMAD R13, R5, 0x8, R14 ;  /* 0x00000008050d7824 */ /* 0x000fc800078e020e */
[----:B------:R-:W0:Y:S02]  /*4a80*/  SYNCS.PHASECHK.TRANS64.TRYWAIT P1, [R13+URZ+0x70], R4 ;  /* 0x000070040d0075a7 */ /* 0x000e24000802017f */
[----:B01----:R-:W-:Y:S05]  /*4a90*/  @!P1 BRA `(.L_x_114) ;  /* 0x00000014002c9947 */ /* 0x003fea0003800000 */
.L_x_146:
[----:B0-----:R-:W-:Y:S01]  /*4aa0*/  PRMT R4, R6, 0x9910, RZ ;  /* 0x0000991006047816 */ /* 0x001fe200000000ff */
[----:B------:R0:W-:Y:S03]  /*4ab0*/  @!P2 SYNCS.ARRIVE.TRANS64 RZ, [R13+URZ], R11 ;  /* 0x0000000b0dffa9a7 */ /* 0x0001e6000800003f */
[----:B------:R-:W-:-:S13]  /*4ac0*/  ISETP.NE.AND P1, PT, R4, 0x2, PT ;  /* 0x000000020400780c */ /* 0x000fda0003f25270 */
[----:B0-----:R-:W-:Y:S05]  /*4ad0*/  @P1 BRA `(.L_x_115) ;  /* 0x0000000000041947 */ /* 0x001fea0003800000 */
[----:B------:R-:W-:Y:S01]  /*4ae0*/  BPT.TRAP 0x1 ;  /* 0x000000040000795c */ /* 0x000fe20000300000 */
.L_x_115:
[----:B------:R-:W-:Y:S05]  /*4af0*/  @P0 BRA `(.L_x_116) ;  /* 0x0000000000040947 */ /* 0x000fea0003800000 */
[----:B------:R-:W-:Y:S01]  /*4b00*/  BPT.TRAP 0x1 ;  /* 0x000000040000795c */ /* 0x000fe20000300000 */
.L_x_116:
[C---:B------:R-:W-:Y:S01]  /*4b10*/  IMAD R4, R5.reuse, 0x2000, R8 ;  /* 0x0000200005047824 */ /* 0x040fe200078e0208 */
[----:B------:R-:W-:Y:S01]  /*4b20*/  R2UR UR8, R14 ;  /* 0x000000000e0872ca */ /* 0x000fe200000e0000 */
[----:B------:R-:W-:Y:S01]  /*4b30*/  IMAD R14, R5, 0x2000, R14 ;  /* 0x00002000050e7824 */ /* 0x000fe200078e020e */
[----:B------:R-:W-:Y:S01]  /*4b40*/  R2UR UR17, R12 ;  /* 0x000000000c1172ca */ /* 0x000fe200000e0000 */
[----:B------:R-:W-:Y:S01]  /*4b50*/  VIADD R19, R19, 0xffffffff ;  /* 0xffffffff13137836 */ /* 0x000fe20000000000 */
[----:B------:R-:W-:Y:S01]  /*4b60*/  R2UR UR5, R4 ;  /* 0x00000000040572ca */ /* 0x000fe200000e0000 */
[----:B------:R-:W-:Y:S01]  /*4b70*/  UIADD3 UR4, UP0, UR20, 0xf0, URZ ;  /* 0x000000f014047890 */ /* 0x000fe2000ff1e03f */
[----:B------:R-:W-:Y:S01]  /*4b80*/  R2UR UR11, R14 ;  /* 0x000000000e0b72ca */ /* 0x000fe200000e0000 */
[----:B------:R-:W-:Y:S01]  /*4b90*/  UIADD3 UR24, UP1, UR20, 0x1f0, URZ ;  /* 0x000001f014187890 */ /* 0x000fe2000ff3e03f */
[----:B------:R-:W-:Y:S01]  /*4ba0*/  R2UR UR9, R13 ;  /* 0x000000000d0972ca */ /* 0x000fe200000e0000 */
[----:B------:R-:W-:Y:S01]  /*4bb0*/  VIADD R5, R5, 0x1 ;  /* 0x0000000105057836 */ /* 0x000fe20000000000 */
[----:B------:R-:W-:Y:S01]  /*4bc0*/  R2UR UR10, R15 ;  /* 0x000000000f0a72ca */ /* 0x000fe200000e0000 */
[----:B------:R-:W-:Y:S01]  /*4bd0*/  UIADD3.X UR25, URZ, UR21, URZ, UP1, !UPT ;  /* 0x000000153f197290 */ /* 0x000fe20008ffe43f */
[----:B------:R-:W-:Y:S01]  /*4be0*/  R2UR UR12, R2 ;  /* 0x00000000020c72ca */ /* 0x000fe200000e0000 */
[----:B------:R-:W-:Y:S01]  /*4bf0*/  UMOV UR19, 0x30000 ;  /* 0x0003000000137882 */ /* 0x000fe20000000000 */
[----:B------:R-:W-:Y:S01]  /*4c00*/  R2UR UR18, R22 ;  /* 0x00000000161272ca */ /* 0x000fe200000e0000 */
[----:B------:R-:W-:Y:S01]  /*4c10*/  UMOV UR6, 0x0 ;  /* 0x0000000000067882 */ /* 0x000fe20000000000 */
[----:B------:R-:W-:Y:S01]  /*4c20*/  ISETP.GT.AND P3, PT, R19, 0x1, PT ;  /* 0x000000011300780c */ /* 0x000fe20003f64270 */
[----:B------:R-:W-:Y:S01]  /*4c30*/  UIADD3 UR8, UR8, UR5, URZ ;  /* 0x0000000508087290 */ /* 0x000fe2000fffe03f */
[----:B------:R-:W-:Y:S01]  /*4c40*/  ISETP.NE.AND P1, PT, R5, 0xe, PT ;  /* 0x0000000e0500780c */ /* 0x000fe20003f25270 */
[----:B------:R-:W-:Y:S01]  /*4c50*/  UIADD3.X UR5, URZ, UR21, URZ, UP0, !UPT ;  /* 0x000000153f057290 */ /* 0x000fe200087fe43f */
[----:B------:R-:W-:Y:S01]  /*4c60*/  VIADD R15, R15, 0x80 ;  /* 0x000000800f0f7836 */ /* 0x000fe20000000000 */
[----:B------:R-:W-:Y:S01]  /*4c70*/  UIADD3 UR13, UR11, 0x1c200, URZ ;  /* 0x0001c2000b0d7890 */ /* 0x000fe2000fffe03f */
[----:B------:R-:W-:Y:S01]  /*4c80*/  SEL R4, RZ, 0x1, P1 ;  /* 0x00000001ff047807 */ /* 0x000fe20000800000 */
[----:B------:R-:W-:Y:S01]  /*4c90*/  UMOV UR7, 0x10000000 ;  /* 0x1000000000077882 */ /* 0x000fe20000000000 */
[----:B------:R-:W-:Y:S01]  /*4ca0*/  UMOV UR11, UR17 ;  /* 0x00000011000b7c82 */ /* 0x000fe20008000000 */
[----:B------:R-:W-:-:S02]  /*4cb0*/  SEL R5, R5, RZ, P1 ;  /* 0x000000ff05057207 */ /* 0x000fc40000800000 */
[----:B------:R-:W-:Y:S01]  /*4cc0*/  LOP3.LUT R3, R3, R4, RZ, 0x3c, !PT ;  /* 0x0000000403037212 */ /* 0x000fe200078e3cff */
[----:B------:R0:W-:Y:S02]  /*4cd0*/  UTMALDG.3D.MULTICAST [UR8], [UR4], UR19, desc[UR6] ;  /* 0x00000608040073b4 */ /* 0x0001e40008011813 */
[----:B0-----:R-:W-:Y:S01]  /*4ce0*/  UMOV UR8, UR13 ;  /* 0x0000000d00087c82 */ /* 0x001fe20008000000 */
[----:B------:R-:W-:Y:S02]  /*4cf0*/  UMOV UR11, UR18 ;  /* 0x00000012000b7c82 */ /* 0x000fe40008000000 */
[----:B------:R0:W-:Y:S02]  /*4d00*/  UTMALDG.3D [UR8], [UR24], desc[UR6] ;  /* 0x00000608180075b4 */ /* 0x0001e40008011000 */
[----:B0-----:R-:W-:Y:S05]  /*4d10*/  @P3 BRA `(.L_x_117) ;  /* 0xfffffffc003c3947 */ /* 0x001fea000383ffff */
.L_x_113:
[----:B------:R-:W-:Y:S05]  /*4d20*/  BSYNC B1 ;  /* 0x0000000000017941 */ /* 0x000fea0003800000 */
.L_x_112:
[----:B------:R-:W2:Y:S01]  /*4d30*/  LDL.64 R20, [R1] ;  /* 0x0000000001147983 */ /* 0x000ea20000100a00 */
[----:B------:R-:W-:Y:S01]  /*4d40*/  LOP3.LUT P4, RZ, R10, 0xff, RZ, 0xc0, !PT ;  /* 0x000000ff0aff7812 */ /* 0x000fe2000788c0ff */
[----:B------:R-:W-:Y:S01]  /*4d50*/  VIADD R4, R9, UR40 ;  /* 0x0000002809047c36 */ /* 0x000fe20008000000 */
[----:B------:R-:W-:Y:S01]  /*4d60*/  ULDC.64 UR4, c[0x0][0x650] ;  /* 0x0001940000047ab9 */ /* 0x000fe20000000a00 */
[----:B------:R-:W-:Y:S01]  /*4d70*/  IMAD.U32 R5, RZ, RZ, UR40 ;  /* 0x00000028ff057e24 */ /* 0x000fe2000f8e00ff */
[----:B------:R-:W-:Y:S01]  /*4d80*/  UISETP.GE.U32.AND UP0, UPT, UR40, 0xe, UPT ;  /* 0x0000000e2800788c */ /* 0x000fe2000bf06070 */
[----:B------:R-:W-:Y:S01]  /*4d90*/  BSSY B1, `(.L_x_118) ;  /* 0x0000071000017945 */ /* 0x000fe20003800000 */
[----:B------:R-:W-:Y:S01]  /*4da0*/  SHF.R.U32.HI R2, RZ, 0x1, R4 ;  /* 0x00000001ff027819 */ /* 0x000fe20000011604 */
[----:B------:R-:W-:Y:S01]  /*4db0*/  IMAD.MOV.U32 R19, RZ, RZ, -0x1 ;  /* 0xffffffffff137424 */ /* 0x000fe200078e00ff */
[----:B------:R-:W-:Y:S01]  /*4dc0*/  ISETP.GT.U32.AND P1, PT, R4, 0xd, PT ;  /* 0x0000000d0400780c */ /* 0x000fe20003f24070 */
[----:B------:R-:W-:Y:S01]  /*4dd0*/  IMAD.MOV.U32 R22, RZ, RZ, -0x1 ;  /* 0xffffffffff167424 */ /* 0x000fe200078e00ff */
[----:B------:R-:W-:Y:S01]  /*4de0*/  PLOP3.LUT P3, PT, PT, PT, UP0, 0x80, 0x0 ;  /* 0x000000000000781c */ /* 0x000fe20003f6f008 */
[----:B------:R-:W-:Y:S01]  /*4df0*/  IMAD.WIDE.U32 R2, R2, -0x6db6db6d, RZ ;  /* 0x9249249302027825 */ /* 0x000fe200078e00ff */
[----:B------:R-:W-:Y:S01]  /*4e00*/  ISETP.LT.U32.AND P1, PT, R5, 0xe, P1 ;  /* 0x0000000e0500780c */ /* 0x000fe20000f21070 */
[----:B------:R-:W0:Y:S01]  /*4e10*/  @P4 S2R R7, SR_CgaCtaId ;  /* 0x0000000000074919 */ /* 0x000e220000008800 */
[----:B------:R-:W-:Y:S01]  /*4e20*/  @P4 MOV R10, 0x400 ;  /* 0x00000400000a4802 */ /* 0x000fe20000000f00 */
[----:B------:R-:W-:Y:S01]  /*4e30*/  IMAD.MOV.U32 R2, RZ, RZ, -0x1 ;  /* 0xffffffffff027424 */ /* 0x000fe200078e00ff */
[----:B------:R-:W-:-:S02]  /*4e40*/  SHF.R.U32.HI R5, RZ, 0x2, R3 ;  /* 0x00000002ff057819 */ /* 0x000fc40000011603 */
[----:B------:R-:W-:-:S03]  /*4e50*/  SEL R3, RZ, 0x1, !P1 ;  /* 0x00000001ff037807 */ /* 0x000fc60004800000 */
[----:B------:R-:W-:Y:S01]  /*4e60*/  IMAD R9, R5, -0xe, R4 ;  /* 0xfffffff205097824 */ /* 0x000fe200078e0204 */
[----:B------:R-:W-:Y:S02]  /*4e70*/  LOP3.LUT R0, R0, R3, RZ, 0x3c, !PT ;  /* 0x0000000300007212 */ /* 0x000fe400078e3cff */
[----:B------:R-:W-:Y:S02]  /*4e80*/  PRMT R3, RZ, 0x7610, R3 ;  /* 0x00007610ff037816 */ /* 0x000fe40000000003 */
[----:B------:R-:W-:Y:S02]  /*4e90*/  @P3 LOP3.LUT R0, R0, 0x1, R5, 0x78, !PT ;  /* 0x0000000100003812 */ /* 0x000fe400078e7805 */
[----:B0-----:R-:W-:-:S04]  /*4ea0*/  @P4 LEA R10, R7, R10, 0x18 ;  /* 0x0000000a070a4211 */ /* 0x001fc800078ec0ff */
[----:B------:R0:W-:Y:S02]  /*4eb0*/  @P4 SYNCS.ARRIVE.TRANS64.A1T0 RZ, [R10+URZ+0x118], RZ ;  /* 0x000118ff0aff49a7 */ /* 0x0001e4000810003f */
[----:B0-----:R-:W-:Y:S02]  /*4ec0*/  PRMT R10, RZ, 0x7610, R10 ;  /* 0x00007610ff0a7816 */ /* 0x001fe4000000000a */
[----:B--2---:R-:W-:-:S04]  /*4ed0*/  IADD3 R18, P4, R18, R20, RZ ;  /* 0x0000001412127210 */ /* 0x004fc80007f9e0ff */
[----:B------:R-:W-:Y:S01]  /*4ee0*/  ISETP.GE.U32.AND P1, PT, R18, UR4, PT ;  /* 0x0000000412007c0c */ /* 0x000fe2000bf26070 */
[----:B------:R-:W-:-:S05]  /*4ef0*/  IMAD.X R17, R17, 0x1, R23, P4 ;  /* 0x0000000111117824 */ /* 0x000fca00020e0617 */
[----:B------:R-:W-:-:S13]  /*4f00*/  ISETP.GE.U32.AND.EX P1, PT, R17, UR5, PT, P1 ;  /* 0x0000000511007c0c */ /* 0x000fda000bf26110 */
[----:B------:R-:W-:Y:S05]  /*4f10*/  @P1 BRA `(.L_x_119) ;  /* 0x0000000400601947 */ /* 0x000fea0003800000 */
[----:B------:R-:W0:Y:S01]  /*4f20*/  S2R R12, SR_CTAID.X ;  /* 0x00000000000c7919 */ /* 0x000e220000002500 */
[----:B------:R-:W-:Y:S01]  /*4f30*/  ULDC.64 UR4, c[0x0][0x628] ;  /* 0x00018a0000047ab9 */ /* 0x000fe20000000a00 */
[----:B------:R-:W-:Y:S01]  /*4f40*/  ULDC UR7, c[0x0][0x630] ;  /* 0x00018c0000077ab9 */ /* 0x000fe20000000800 */
[----:B------:R-:W-:Y:S01]  /*4f50*/  ISETP.NE.U32.AND P1, PT, RZ, UR4, PT ;  /* 0x00000004ff007c0c */ /* 0x000fe2000bf25070 */
[----:B------:R-:W1:Y:S01]  /*4f60*/  S2R R13, SR_CTAID.Y ;  /* 0x00000000000d7919 */ /* 0x000e620000002600 */
[----:B------:R-:W-:Y:S01]  /*4f70*/  ULDC UR8, c[0x0][0x150] ;  /* 0x0000540000087ab9 */ /* 0x000fe20000000800 */
[----:B------:R-:W-:Y:S01]  /*4f80*/  IMAD.MOV.U32 R2, RZ, RZ, R18 ;  /* 0x000000ffff027224 */ /* 0x000fe200078e0012 */
[----:B------:R-:W-:Y:S01]  /*4f90*/  ISETP.NE.AND.EX P1, PT, RZ, UR5, PT, P1 ;  /* 0x00000005ff007c0c */ /* 0x000fe2000bf25310 */
[----:B------:R-:W-:Y:S01]  /*4fa0*/  IMAD.MOV.U32 R3, RZ, RZ, R17 ;  /* 0x000000ffff037224 */ /* 0x000fe200078e0011 */
[----:B0-----:R-:W-:-:S11]  /*4fb0*/  I2FP.F32.U32 R14, R12 ;  /* 0x0000000c000e7245 */ /* 0x001fd60000201000 */
[----:B------:R-:W-:Y:S05]  /*4fc0*/  @!P1 BRA `(.L_x_120) ;  /* 0x0000000000289947 */ /* 0x000fea0003800000 */
[----:B------:R-:W-:Y:S02]  /*4fd0*/  ULDC UR6, c[0x0][0x634] ;  /* 0x00018d0000067ab9 */ /* 0x000fe40000000800 */
[----:B------:R-:W-:-:S05]  /*4fe0*/  IADD3 R3, P1, R18, UR6, RZ ;  /* 0x0000000612037c10 */ /* 0x000fca000ff3e0ff */
[----:B------:R-:W-:-:S04]  /*4ff0*/  IMAD.X R11, RZ, RZ, R17, P1 ;  /* 0x000000ffff0b7224 */ /* 0x000fc800008e0611 */
[----:B------:R-:W-:-:S04]  /*5000*/  IMAD.WIDE.U32 R4, R11, UR4, RZ ;  /* 0x000000040b047c25 */ /* 0x000fc8000f8e00ff */
[----:B------:R-:W-:-:S04]  /*5010*/  IMAD.WIDE.U32 R4, P1, R3, UR5, R4 ;  /* 0x0000000503047c25 */ /* 0x000fc8000f820004 */
[----:B------:R-:W-:-:S04]  /*5020*/  IMAD.WIDE.U32 R2, R3, UR4, RZ ;  /* 0x0000000403027c25 */ /* 0x000fc8000f8e00ff */
[----:B------:R-:W-:Y:S01]  /*5030*/  IMAD.MOV.U32 R2, RZ, RZ, R5 ;  /* 0x000000ffff027224 */ /* 0x000fe200078e0005 */
[----:B------:R-:W-:Y:S01]  /*5040*/  IADD3 RZ, P3, R3, R4, RZ ;  /* 0x0000000403ff7210 */ /* 0x000fe20007f7e0ff */
[----:B------:R-:W-:-:S04]  /*5050*/  IMAD.X R3, RZ, RZ, RZ, P1 ;  /* 0x000000ffff037224 */ /* 0x000fc800008e06ff */
[----:B------:R-:W-:-:S08]  /*5060*/  IMAD.WIDE.U32.X R2, R11, UR5, R2, P3 ;  /* 0x000000050b027c25 */ /* 0x000fd000098e0402 */
.L_x_120:
[----:B------:R-:W0:Y:S01]  /*5070*/  LDC R21, c[0x0][0x65c] ;  /* 0x00019700ff157b82 */ /* 0x000e220000000800 */
[--C-:B------:R-:W-:Y:S01]  /*5080*/  SHF.R.U64 R11, R2, UR7, R3.reuse ;  /* 0x00000007020b7c19 */ /* 0x100fe20008001203 */
[----:B------:R-:W-:Y:S01]  /*5090*/  FMUL R14, R14, UR8 ;  /* 0x000000080e0e7c20 */ /* 0x000fe20008400000 */
[----:B------:R-:W-:Y:S01]  /*50a0*/  SHF.R.U32.HI R2, RZ, UR7, R3 ;  /* 0x00000007ff027c19 */ /* 0x000fe20008011603 */
[----:B------:R-:W-:Y:S01]  /*50b0*/  ULDC UR6, c[0x0][0x154] ;  /* 0x0000550000067ab9 */ /* 0x000fe20000000800 */
[----:B------:R-:W-:Y:S01]  /*50c0*/  IADD3 R15, P1, RZ, -R11, RZ ;  /* 0x8000000bff0f7210 */ /* 0x000fe20007f3e0ff */
[----:B------:R-:W-:Y:S01]  /*50d0*/  ULDC.64 UR4, c[0x0][0x620] ;  /* 0x0001880000047ab9 */ /* 0x000fe20000000a00 */
[----:B-1----:R-:W-:Y:S01]  /*50e0*/  I2FP.F32.U32 R3, R13 ;  /* 0x0000000d00037245 */ /* 0x002fe20000201000 */
[----:B------:R-:W1:Y:S01]  /*50f0*/  LDC R19, c[0x0][0x144] ;  /* 0x00005100ff137b82 */ /* 0x000e620000000800 */
[----:B------:R-:W2:Y:S01]  /*5100*/  F2I.U32.TRUNC.NTZ R14, R14 ;  /* 0x0000000e000e7305 */ /* 0x000ea2000020f000 */
[----:B------:R-:W-:-:S02]  /*5110*/  IMAD.X R2, RZ, RZ, ~R2, P1 ;  /* 0x000000ffff027224 */ /* 0x000fc400008e0e02 */
[----:B------:R-:W-:Y:S01]  /*5120*/  FMUL R4, R3, UR6 ;  /* 0x0000000603047c20 */ /* 0x000fe20008400000 */
[----:B------:R-:W-:Y:S01]  /*5130*/  IMAD.MOV.U32 R3, RZ, RZ, R17 ;  /* 0x000000ffff037224 */ /* 0x000fe200078e0011 */
[----:B------:R-:W-:Y:S01]  /*5140*/  ULDC.64 UR6, c[0x0][0x640] ;  /* 0x0001900000067ab9 */ /* 0x000fe20000000a00 */
[----:B------:R-:W-:Y:S01]  /*5150*/  IMAD R2, R2, UR4, RZ ;  /* 0x0000000402027c24 */ /* 0x000fe2000f8e02ff */
[----:B------:R-:W4:Y:S01]  /*5160*/  LDC R20, c[0x0][0x148] ;  /* 0x00005200ff147b82 */ /* 0x000f220000000800 */
[----:B------:R-:W-:Y:S01]  /*5170*/  ISETP.NE.U32.AND P1, PT, RZ, UR6, PT ;  /* 0x00000006ff007c0c */ /* 0x000fe2000bf25070 */
[----:B------:R-:W3:Y:S01]  /*5180*/  F2I.U32.TRUNC.NTZ R4, R4 ;  /* 0x0000000400047305 */ /* 0x000ee2000020f000 */
[----:B------:R-:W-:Y:S02]  /*5190*/  IMAD R5, R15, UR5, R2 ;  /* 0x000000050f057c24 */ /* 0x000fe4000f8e0202 */
[----:B------:R-:W-:Y:S01]  /*51a0*/  IMAD.MOV.U32 R2, RZ, RZ, R18 ;  /* 0x000000ffff027224 */ /* 0x000fe200078e0012 */
[----:B------:R-:W-:-:S02]  /*51b0*/  ISETP.NE.AND.EX P1, PT, RZ, UR7, PT, P1 ;  /* 0x00000007ff007c0c */ /* 0x000fc4000bf25310 */
[----:B0-----:R-:W-:Y:S01]  /*51c0*/  ISETP.NE.AND P4, PT, R21, 0x1, PT ;  /* 0x000000011500780c */ /* 0x001fe20003f85270 */
[----:B------:R-:W-:Y:S01]  /*51d0*/  IMAD.WIDE.U32 R2, R15, UR4, R2 ;  /* 0x000000040f027c25 */ /* 0x000fe2000f8e0002 */
[----:B------:R-:W-:-:S03]  /*51e0*/  ULDC UR4, c[0x0][0x618] ;  /* 0x0001860000047ab9 */ /* 0x000fc60000000800 */
[----:B--2---:R-:W-:Y:S02]  /*51f0*/  IMAD.MOV R14, RZ, RZ, -R14 ;  /* 0x000000ffff0e7224 */ /* 0x004fe400078e0a0e */
[----:B------:R-:W-:Y:S02]  /*5200*/  IMAD.IADD R3, R3, 0x1, R5 ;  /* 0x0000000103037824 */ /* 0x000fe400078e0205 */
[----:B-1----:R-:W-:-:S03]  /*5210*/  IMAD R12, R19, R14, R12 ;  /* 0x0000000e130c7224 */ /* 0x002fc600078e020c */
[--C-:B------:R-:W-:Y:S01]  /*5220*/  SHF.R.U64 R14, R2, UR4, R3.reuse ;  /* 0x00000004020e7c19 */ /* 0x100fe20008001203 */
[----:B---3--:R-:W-:Y:S01]  /*5230*/  IMAD.MOV R2, RZ, RZ, -R4 ;  /* 0x000000ffff027224 */ /* 0x008fe200078e0a04 */
[----:B------:R-:W-:Y:S01]  /*5240*/  SHF.R.U32.HI R3, RZ, UR4, R3 ;  /* 0x00000004ff037c19 */ /* 0x000fe20008011603 */
[----:B------:R-:W-:Y:S02]  /*5250*/  ULDC UR4, c[0x0][0x608] ;  /* 0x0001820000047ab9 */ /* 0x000fe40000000800 */
[----:B----4-:R-:W-:Y:S01]  /*5260*/  @P4 IMAD R12, R20, R2, R13 ;  /* 0x00000002140c4224 */ /* 0x010fe200078e020d */
[--C-:B------:R-:W-:Y:S02]  /*5270*/  SHF.R.U64 R19, R14, UR4, R3.reuse ;  /* 0x000000040e137c19 */ /* 0x100fe40008001203 */
[----:B------:R-:W-:Y:S01]  /*5280*/  SHF.R.U32.HI R2, RZ, UR4, R3 ;  /* 0x00000004ff027c19 */ /* 0x000fe20008011603 */
[----:B------:R-:W-:-:S03]  /*5290*/  ULDC UR4, c[0x0][0x658] ;  /* 0x0001960000047ab9 */ /* 0x000fc60000000800 */
[--C-:B------:R-:W-:Y:S02]  /*52a0*/  SHF.R.U64 R13, R19, UR4, R2.reuse ;  /* 0x00000004130d7c19 */ /* 0x100fe40008001202 */
[----:B------:R-:W-:-:S03]  /*52b0*/  SHF.R.U32.HI R2, RZ, UR4, R2 ;  /* 0x00000004ff027c19 */ /* 0x000fc60008011602 */
[----:B------:R-:W-:Y:S02]  /*52c0*/  IMAD.MOV.U32 R4, RZ, RZ, R13 ;  /* 0x000000ffff047224 */ /* 0x000fe400078e000d */
[----:B------:R-:W-:Y:S01]  /*52d0*/  IMAD.MOV.U32 R3, RZ, RZ, R2 ;  /* 0x000000ffff037224 */ /* 0x000fe200078e0002 */
[----:B------:R-:W-:Y:S06]  /*52e0*/  @!P1 BRA `(.L_x_121) ;  /* 0x00000000002c9947 */ /* 0x000fec0003800000 */
        /* <DEDUP_REMOVED lines=9> */
[----:B------:R-:W-:-:S04]  /*5380*/  IMAD.WIDE.U32.X R2, R15, UR7, R2, P3 ;  /* 0x000000070f027c25 */ /* 0x000fc800098e0402 */
[----:B------:R-:W-:-:S07]  /*5390*/  IMAD.MOV.U32 R4, RZ, RZ, R2 ;  /* 0x000000ffff047224 */ /* 0x000fce00078e0002 */
.L_x_121:
[----:B------:R-:W-:Y:S01]  /*53a0*/  ULDC UR4, c[0x0][0x648] ;  /* 0x0001920000047ab9 */ /* 0x000fe20000000800 */
[----:B------:R-:W-:Y:S01]  /*53b0*/  LOP3.LUT R2, R19, UR15, RZ, 0xc0, !PT ;  /* 0x0000000f13027c12 */ /* 0x000fe2000f8ec0ff */
[----:B------:R-:W-:Y:S01]  /*53c0*/  ULDC UR5, c[0x0][0x610] ;  /* 0x0001840000057ab9 */ /* 0x000fe20000000800 */
[----:B------:R-:W-:Y:S01]  /*53d0*/  SHF.R.U64 R3, R4, UR4, R3 ;  /* 0x0000000404037c19 */ /* 0x000fe20008001203 */
[----:B------:R-:W-:Y:S01]  /*53e0*/  ULDC UR4, c[0x0][0x638] ;  /* 0x00018e0000047ab9 */ /* 0x000fe20000000800 */
[----:B------:R-:W-:-:S03]  /*53f0*/  LOP3.LUT R14, R14, UR14, RZ, 0xc0, !PT ;  /* 0x0000000e0e0e7c12 */ /* 0x000fc6000f8ec0ff */
[----:B------:R-:W-:Y:S02]  /*5400*/  IMAD.MOV R4, RZ, RZ, -R3 ;  /* 0x000000ffff047224 */ /* 0x000fe400078e0a03 */
[----:B------:R-:W-:Y:S02]  /*5410*/  IMAD R3, R3, UR16, R2 ;  /* 0x0000001003037c24 */ /* 0x000fe4000f8e0202 */
[----:B------:R-:W-:Y:S01]  /*5420*/  IMAD R13, R4, UR4, R13 ;  /* 0x00000004040d7c24 */ /* 0x000fe2000f8e020d */
[----:B------:R-:W-:Y:S01]  /*5430*/  ULDC UR4, c[0x0][0x600] ;  /* 0x0001800000047ab9 */ /* 0x000fe20000000800 */
[----:B------:R-:W-:Y:S02]  /*5440*/  IMAD R12, R3, UR5, R12 ;  /* 0x00000005030c7c24 */ /* 0x000fe4000f8e020c */
[----:B------:R-:W-:Y:S02]  /*5450*/  IMAD R13, R13, UR4, R14 ;  /* 0x000000040d0d7c24 */ /* 0x000fe4000f8e020e */
[----:B------:R-:W-:-:S02]  /*5460*/  IMAD.MOV.U32 R3, RZ, RZ, 0x1 ;  /* 0x00000001ff037424 */ /* 0x000fc400078e00ff */
[----:B------:R-:W-:Y:S01]  /*5470*/  IMAD.MOV.U32 R2, RZ, RZ, R11 ;  /* 0x000000ffff027224 */ /* 0x000fe200078e000b */
[----:B------:R-:W-:Y:S02]  /*5480*/  SEL R22, R13, R12, !P4 ;  /* 0x0000000c0d167207 */ /* 0x000fe40006000000 */
[----:B------:R-:W-:-:S07]  /*5490*/  SEL R19, R12, R13, !P4 ;  /* 0x0000000d0c137207 */ /* 0x000fce0006000000 */
.L_x_119:
[----:B------:R-:W-:Y:S05]  /*54a0*/  BSYNC B1 ;  /* 0x0000000000017941 */ /* 0x000fea0003800000 */
.L_x_118:
[----:B------:R-:W-:-:S13]  /*54b0*/  LOP3.LUT P1, RZ, R3, 0xff, RZ, 0xc0, !PT ;  /* 0x000000ff03ff7812 */ /* 0x000fda000782c0ff */
[----:B------:R-:W-:Y:S05]  /*54c0*/  @P1 BRA `(.L_x_122) ;  /* 0xfffffff400181947 */ /* 0x000fea000383ffff */
[----:B------:R-:W-:Y:S05]  /*54d0*/  BSYNC B0 ;  /* 0x0000000000007941 */ /* 0x000fea0003800000 */
.L_x_110:
[----:B------:R-:W-:-:S03]  /*54e0*/  UMOV UR4, 0xffffffff ;  /* 0xffffffff00047882 */ /* 0x000fc60000000000 */
[----:B------:R-:W-:Y:S05]  /*54f0*/  BRA.DIV UR4, `(.L_x_123) ;  /* 0x0000000a04a87947 */ /* 0x000fea000b800000 */
[----:B------:R-:W-:-:S13]  /*5500*/  ELECT P6, URZ, PT ;  /* 0x00000000003f782f */ /* 0x000fda00038c0000 */
.L_x_149:
[----:B------:R-:W-:Y:S04]  /*5510*/  BSSY B0, `(.L_x_124) ;  /* 0x0000085000007945 */ /* 0x000fe80003800000 */
[----:B------:R-:W-:Y:S05]  /*5520*/  @!P6 BRA `(.L_x_125) ;  /* 0x00000008000ce947 */ /* 0x000fea0003800000 */
[----:B------:R-:W-:-:S04]  /*5530*/  LOP3.LUT R16, R16, 0x2, RZ, 0xfc, !PT ;  /* 0x0000000210107812 */ /* 0x000fc800078efcff */
[----:B------:R-:W-:-:S13]  /*5540*/  ISETP.NE.AND P0, PT, R16, 0x3, PT ;  /* 0x000000031000780c */ /* 0x000fda0003f05270 */
[----:B------:R-:W-:Y:S05]  /*5550*/  @!P0 BRA `(.L_x_126) ;  /* 0x0000000000048947 */ /* 0x000fea0003800000 */
[----:B------:R-:W-:Y:S01]  /*5560*/  BPT.TRAP 0x1 ;  /* 0x000000040000795c */ /* 0x000fe20000300000 */
.L_x_126:
[----:B------:R-:W0:Y:S01]  /*5570*/  S2R R3, SR_CgaCtaId ;  /* 0x0000000000037919 */ /* 0x000e220000008800 */
[----:B------:R-:W-:Y:S02]  /*5580*/  MOV R2, 0x400 ;  /* 0x0000040000027802 */ /* 0x000fe40000000f00 */
[----:B------:R-:W-:Y:S02]  /*5590*/  SHF.L.U32 R4, R0, 0x1f, RZ ;  /* 0x0000001f00047819 */ /* 0x000fe400000006ff */
[----:B0-----:R-:W-:-:S05]  /*55a0*/  LEA R2, R3, R2, 0x18 ;  /* 0x0000000203027211 */ /* 0x001fca00078ec0ff */
[----:B------:R-:W-:-:S04]  /*55b0*/  VIADD R2, R2, 0x70 ;  /* 0x0000007002027836 */ /* 0x000fc80000000000 */
[C---:B------:R-:W-:Y:S02]  /*55c0*/  IMAD R7, R9.reuse, 0x8, R2 ;  /* 0x0000000809077824 */ /* 0x040fe400078e0202 */
[----:B------:R-:W-:Y:S02]  /*55d0*/  VIADD R9, R9, 0x1 ;  /* 0x0000000109097836 */ /* 0x000fe40000000000 */
[----:B------:R-:W0:Y:S03]  /*55e0*/  SYNCS.PHASECHK.TRANS64.TRYWAIT P0, [R7+URZ], R4 ;  /* 0x00000004070075a7 */ /* 0x000e26000800017f */
[----:B------:R-:W-:-:S04]  /*55f0*/  ISETP.NE.AND P1, PT, R9, 0xe, PT ;  /* 0x0000000e0900780c */ /* 0x000fc80003f25270 */
[----:B------:R-:W-:Y:S02]  /*5600*/  SEL R3, RZ, 0x1, P1 ;  /* 0x00000001ff037807 */ /* 0x000fe40000800000 */
[----:B------:R-:W-:Y:S02]  /*5610*/  SEL R9, R9, RZ, P1 ;  /* 0x000000ff09097207 */ /* 0x000fe40000800000 */
[----:B------:R-:W-:-:S03]  /*5620*/  LOP3.LUT R6, R0, R3, RZ, 0x3c, !PT ;  /* 0x0000000300067212 */ /* 0x000fc600078e3cff */
[----:B------:R-:W-:Y:S01]  /*5630*/  IMAD R8, R9, 0x8, R2 ;  /* 0x0000000809087824 */ /* 0x000fe200078e0202 */
[----:B------:R-:W-:Y:S01]  /*5640*/  SHF.L.U32 R5, R6, 0x1f, RZ ;  /* 0x0000001f06057819 */ /* 0x000fe200000006ff */
[----:B0-----:R-:W-:Y:S06]  /*5650*/  @!P0 BRA `(.L_x_127) ;  /* 0x0000000800708947 */ /* 0x001fec0003800000 */
.L_x_150:
[----:B------:R-:W1:Y:S01]  /*5660*/  SYNCS.PHASECHK.TRANS64.TRYWAIT P0, [R8+URZ], R5 ;  /* 0x00000005080075a7 */ /* 0x000e62000800017f */
[----:B------:R-:W-:-:S05]  /*5670*/  VIADD R0, R9, 0x1 ;  /* 0x0000000109007836 */ /* 0x000fca0000000000 */
[----:B------:R-:W-:-:S04]  /*5680*/  ISETP.NE.AND P1, PT, R0, 0xe, PT ;  /* 0x0000000e0000780c */ /* 0x000fc80003f25270 */
[----:B------:R-:W-:Y:S02]  /*5690*/  SEL R3, RZ, 0x1, P1 ;  /* 0x00000001ff037807 */ /* 0x000fe40000800000 */
[----:B0-----:R-:W-:Y:S02]  /*56a0*/  SEL R7, R0, RZ, P1 ;  /* 0x000000ff00077207 */ /* 0x001fe40000800000 */
[----:B------:R-:W-:-:S03]  /*56b0*/  LOP3.LUT R6, R6, R3, RZ, 0x3c, !PT ;  /* 0x0000000306067212 */ /* 0x000fc600078e3cff */
[----:B------:R-:W-:Y:S01]  /*56c0*/  IMAD R9, R7, 0x8, R2 ;  /* 0x0000000807097824 */ /* 0x000fe200078e0202 */
[----:B------:R-:W-:Y:S01]  /*56d0*/  SHF.L.U32 R4, R6, 0x1f, RZ ;  /* 0x0000001f06047819 */ /* 0x000fe200000006ff */
[----:B-1----:R-:W-:Y:S06]  /*56e0*/  @!P0 BRA `(.L_x_128) ;  /* 0x0000000800608947 */ /* 0x002fec0003800000 */
.L_x_151:
[----:B------:R-:W1:Y:S01]  /*56f0*/  SYNCS.PHASECHK.TRANS64.TRYWAIT P0, [R9+URZ], R4 ;  /* 0x00000004090075a7 */ /* 0x000e62000800017f */
[----:B------:R-:W-:-:S05]  /*5700*/  VIADD R0, R7, 0x1 ;  /* 0x0000000107007836 */ /* 0x000fca0000000000 */
[----:B------:R-:W-:-:S04]  /*5710*/  ISETP.NE.AND P1, PT, R0, 0xe, PT ;  /* 0x0000000e0000780c */ /* 0x000fc80003f25270 */
[----:B------:R-:W-:Y:S02]  /*5720*/  SEL R3, RZ, 0x1, P1 ;  /* 0x00000001ff037807 */ /* 0x000fe40000800000 */
[----:B------:R-:W-:Y:S02]  /*5730*/  SEL R7, R0, RZ, P1 ;  /* 0x000000ff00077207 */ /* 0x000fe40000800000 */
[----:B------:R-:W-:-:S03]  /*5740*/  LOP3.LUT R6, R6, R3, RZ, 0x3c, !PT ;  /* 0x0000000306067212 */ /* 0x000fc600078e3cff */
[----:B0-----:R-:W-:Y:S01]  /*5750*/  IMAD R8, R7, 0x8, R2 ;  /* 0x0000000807087824 */ /* 0x001fe200078e0202 */
[----:B------:R-:W-:Y:S01]  /*5760*/  SHF.L.U32 R5, R6, 0x1f, RZ ;  /* 0x0000001f06057819 */ /* 0x000fe200000006ff */
[----:B-1----:R-:W-:Y:S06]  /*5770*/  @!P0 BRA `(.L_x_129) ;  /* 0x0000000800508947 */ /* 0x002fec0003800000 */
.L_x_152:
        /* <DEDUP_REMOVED lines=9> */
.L_x_153:
        /* <DEDUP_REMOVED lines=9> */
.L_x_154:
        /* <DEDUP_REMOVED lines=9> */
.L_x_155:
        /* <DEDUP_REMOVED lines=9> */
.L_x_156:
        /* <DEDUP_REMOVED lines=9> */
.L_x_157:
        /* <DEDUP_REMOVED lines=9> */
.L_x_158:
        /* <DEDUP_REMOVED lines=9> */
.L_x_159:
        /* <DEDUP_REMOVED lines=9> */
.L_x_160:
[----:B------:R-:W1:Y:S01]  /*5c00*/  SYNCS.PHASECHK.TRANS64.TRYWAIT P0, [R8+URZ], R5 ;  /* 0x00000005080075a7 */ /* 0x000e62000800017f */
[----:B------:R-:W-:-:S05]  /*5c10*/  VIADD R0, R7, 0x1 ;  /* 0x0000000107007836 */ /* 0x000fca0000000000 */
[----:B------:R-:W-:-:S04]  /*5c20*/  ISETP.NE.AND P1, PT, R0, 0xe, PT ;  /* 0x0000000e0000780c */ /* 0x000fc80003f25270 */
[----:B------:R-:W-:Y:S02]  /*5c30*/  SEL R3, RZ, 0x1, P1 ;  /* 0x00000001ff037807 */ /* 0x000fe40000800000 */
[----:B------:R-:W-:Y:S02]  /*5c40*/  SEL R7, R0, RZ, P1 ;  /* 0x000000ff00077207 */ /* 0x000fe40000800000 */
[----:B0-----:R-:W-:-:S03]  /*5c50*/  LOP3.LUT R9, R6, R3, RZ, 0x3c, !PT ;  /* 0x0000000306097212 */ /* 0x001fc600078e3cff */
[----:B------:R-:W-:Y:S01]  /*5c60*/  IMAD R11, R7, 0x8, R2 ;  /* 0x00000008070b7824 */ /* 0x000fe200078e0202 */
[----:B------:R-:W-:Y:S01]  /*5c70*/  SHF.L.U32 R6, R9, 0x1f, RZ ;  /* 0x0000001f09067819 */ /* 0x000fe200000006ff */
[----:B-1----:R-:W-:Y:S06]  /*5c80*/  @!P0 BRA `(.L_x_138) ;  /* 0x0000000400c08947 */ /* 0x002fec0003800000 */
.L_x_161:
[----:B------:R-:W1:Y:S01]  /*5c90*/  SYNCS.PHASECHK.TRANS64.TRYWAIT P0, [R11+URZ], R6 ;  /* 0x000000060b0075a7 */ /* 0x000e62000800017f */
[----:B------:R-:W-:-:S05]  /*5ca0*/  VIADD R0, R7, 0x1 ;  /* 0x0000000107007836 */ /* 0x000fca0000000000 */
[----:B------:R-:W-:-:S04]  /*5cb0*/  ISETP.NE.AND P1, PT, R0, 0xe, PT ;  /* 0x0000000e0000780c */ /* 0x000fc80003f25270 */
[----:B------:R-:W-:Y:S02]  /*5cc0*/  SEL R4, RZ, 0x1, P1 ;  /* 0x00000001ff047807 */ /* 0x000fe40000800000 */
[----:B------:R-:W-:Y:S02]  /*5cd0*/  SEL R3, R0, RZ, P1 ;  /* 0x000000ff00037207 */ /* 0x000fe40000800000 */
[----:B------:R-:W-:Y:S01]  /*5ce0*/  LOP3.LUT R0, R9, R4, RZ, 0x3c, !PT ;  /* 0x0000000409007212 */ /* 0x000fe200078e3cff */
[----:B-1----:R-:W-:Y:S06]  /*5cf0*/  @!P0 BRA `(.L_x_139) ;  /* 0x0000000400b88947 */ /* 0x002fec0003800000 */
.L_x_162:
[----:B------:R-:W-:Y:S01]  /*5d00*/  IMAD R3, R3, 0x8, R2 ;  /* 0x0000000803037824 */ /* 0x000fe200078e0202 */
[----:B------:R-:W-:-:S07]  /*5d10*/  SHF.L.U32 R0, R0, 0x1f, RZ ;  /* 0x0000001f00007819 */ /* 0x000fce00000006ff */
.L_x_140:
[----:B--2---:R2:W4:Y:S02]  /*5d20*/  SYNCS.PHASECHK.TRANS64.TRYWAIT P0, [R3+URZ], R0 ;  /* 0x00000000030075a7 */ /* 0x004524000800017f */
[----:B----4-:R-:W-:Y:S05]  /*5d30*/  @!P0 NANOSLEEP.SYNCS 0x989680 ;  /* 0x009896800000895d */ /* 0x010fea0003900000 */
[----:B------:R-:W4:Y:S02]  /*5d40*/  @!P0 SYNCS.PHASECHK.TRANS64 P0, [R3+URZ], R0 ;  /* 0x00000000030085a7 */ /* 0x000f24000800007f */
[----:B----4-:R-:W-:Y:S05]  /*5d50*/  @!P0 BRA `(.L_x_140) ;  /* 0xfffffffc00f08947 */ /* 0x010fea000383ffff */
.L_x_125:
[----:B------:R-:W-:Y:S05]  /*5d60*/  BSYNC B0 ;  /* 0x0000000000007941 */ /* 0x000fea0003800000 */
.L_x_124:
[----:B------:R-:W-:Y:S05]  /*5d70*/  EXIT ;  /* 0x000000000000794d */ /* 0x000fea0003800000 */
.L_x_20:
[----:B-1----:R1:W2:Y:S02]  /*5d80*/  SYNCS.PHASECHK.TRANS64.TRYWAIT P0, [R64+URZ], R3 ;  /* 0x00000003400075a7 */ /* 0x0022a4000800017f */
[----:B--2---:R-:W-:Y:S05]  /*5d90*/  @!P0 NANOSLEEP.SYNCS 0x989680 ;  /* 0x009896800000895d */ /* 0x004fea0003900000 */
[----:B------:R-:W2:Y:S02]  /*5da0*/  @!P0 SYNCS.PHASECHK.TRANS64 P0, [R64+URZ], R3 ;  /* 0x00000003400085a7 */ /* 0x000ea4000800007f */
[----:B--2---:R-:W-:Y:S05]  /*5db0*/  @!P0 BRA `(.L_x_20) ;  /* 0xfffffffc00f08947 */ /* 0x004fea000383ffff */
[----:B------:R-:W-:Y:S05]  /*5dc0*/  BRA `(.L_x_141) ;  /* 0xffffffb800a47947 */ /* 0x000fea000383ffff */
.L_x_25:
[----:B--2---:R2:W3:Y:S02]  /*5dd0*/  SYNCS.PHASECHK.TRANS64.TRYWAIT P1, [R3+URZ], R0 ;  /* 0x00000000030075a7 */ /* 0x0044e4000802017f */
[----:B---3--:R-:W-:Y:S05]  /*5de0*/  @!P1 NANOSLEEP.SYNCS 0x989680 ;  /* 0x009896800000995d */ /* 0x008fea0003900000 */
[----:B------:R-:W3:Y:S02]  /*5df0*/  @!P1 SYNCS.PHASECHK.TRANS64 P1, [R3+URZ], R0 ;  /* 0x00000000030095a7 */ /* 0x000ee4000802007f */
[----:B---3--:R-:W-:Y:S05]  /*5e00*/  @!P1 BRA `(.L_x_25) ;  /* 0xfffffffc00f09947 */ /* 0x008fea000383ffff */
[----:B------:R-:W-:Y:S05]  /*5e10*/  BRA `(.L_x_24) ;  /* 0xffffffbc000c7947 */ /* 0x000fea000383ffff */
.L_x_30:
[----:B--2---:R-:W-:-:S04]  /*5e20*/  IMAD.U32 R5, RZ, RZ, UR4 ;  /* 0x00000004ff057e24 */ /* 0x004fc8000f8e00ff */
[----:B------:R2:W3:Y:S03]  /*5e30*/  SYNCS.PHASECHK.TRANS64.TRYWAIT P1, [R5+URZ], R4 ;  /* 0x00000004050075a7 */ /* 0x0004e6000802017f */
[----:B---3--:R-:W-:Y:S05]  /*5e40*/  @!P1 NANOSLEEP.SYNCS 0x989680 ;  /* 0x009896800000995d */ /* 0x008fea0003900000 */
[----:B------:R-:W3:Y:S02]  /*5e50*/  @!P1 SYNCS.PHASECHK.TRANS64 P1, [R5+URZ], R4 ;  /* 0x00000004050095a7 */ /* 0x000ee4000802007f */
[----:B---3--:R-:W-:Y:S05]  /*5e60*/  @!P1 BRA `(.L_x_30) ;  /* 0xfffffffc00ec9947 */ /* 0x008fea000383ffff */
[----:B------:R-:W-:Y:S05]  /*5e70*/  BRA `(.L_x_29) ;  /* 0xffffffbc00c47947 */ /* 0x000fea000383ffff */
.L_x_38:
[----:B--2---:R2:W3:Y:S02]  /*5e80*/  SYNCS.PHASECHK.TRANS64.TRYWAIT P0, [R64+URZ+0x10], R3 ;  /* 0x00001003400075a7 */ /* 0x0044e4000800017f */
[----:B---3--:R-:W-:Y:S05]  /*5e90*/  @!P0 NANOSLEEP.SYNCS 0x989680 ;  /* 0x009896800000895d */ /* 0x008fea0003900000 */
[----:B------:R-:W3:Y:S02]  /*5ea0*/  @!P0 SYNCS.PHASECHK.TRANS64 P0, [R64+URZ+0x10], R3 ;  /* 0x00001003400085a7 */ /* 0x000ee4000800007f */
[----:B---3--:R-:W-:Y:S05]  /*5eb0*/  @!P0 BRA `(.L_x_38) ;  /* 0xfffffffc00f08947 */ /* 0x008fea000383ffff */
[----:B------:R-:W-:Y:S05]  /*5ec0*/  BRA `(.L_x_142) ;  /* 0xffffffc4001c7947 */ /* 0x000fea000383ffff */
.L_x_111:
[----:B------:R-:W-:Y:S01]  /*5ed0*/  BSSY B1, `(.L_x_143) ;  /* 0x0000006000017945 */ /* 0x000fe20003800000 */
[----:B------:R-:W-:-:S07]  /*5ee0*/  IMAD.MOV.U32 R15, RZ, RZ, -0x1 ;  /* 0xffffffffff0f7424 */ /* 0x000fce00078e00ff */
[----:B---3-5:R-:W-:Y:S05]  /*5ef0*/  WARPSYNC.COLLECTIVE R15, `(.L_x_144) ;  /* 0x000000000f0c7348 */ /* 0x028fea0003c00000 */
[----:B------:R-:W-:Y:S02]  /*5f00*/  ELECT P6, UR62, PT ;  /* 0x00000000003e782f */ /* 0x000fe400038c0000 */
[----:B------:R-:W-:Y:S01]  /*5f10*/  MOV R14, UR62 ;  /* 0x0000003e000e7c02 */ /* 0x000fe20008000f00 */
[----:B---3-5:R-:W-:Y:S10]  /*5f20*/  ENDCOLLECTIVE ;  /* 0x000000000000791b */ /* 0x028ff40003800000 */
.L_x_144:
[----:B------:R-:W-:Y:S05]  /*5f30*/  BSYNC B1 ;  /* 0x0000000000017941 */ /* 0x000fea0003800000 */
.L_x_143:
[----:B------:R-:W-:Y:S05]  /*5f40*/  BRA `(.L_x_145) ;  /* 0xffffffe800847947 */ /* 0x000fea000383ffff */
.L_x_114:
[----:B0-----:R0:W1:Y:S02]  /*5f50*/  SYNCS.PHASECHK.TRANS64.TRYWAIT P1, [R13+URZ+0x70], R4 ;  /* 0x000070040d0075a7 */ /* 0x001064000802017f */
[----:B-1----:R-:W-:Y:S05]  /*5f60*/  @!P1 NANOSLEEP.SYNCS 0x989680 ;  /* 0x009896800000995d */ /* 0x002fea0003900000 */
[----:B------:R-:W1:Y:S02]  /*5f70*/  @!P1 SYNCS.PHASECHK.TRANS64 P1, [R13+URZ+0x70], R4 ;  /* 0x000070040d0095a7 */ /* 0x000e64000802007f */
[----:B-1----:R-:W-:Y:S05]  /*5f80*/  @!P1 BRA `(.L_x_114) ;  /* 0xfffffffc00f09947 */ /* 0x002fea000383ffff */
[----:B------:R-:W-:Y:S05]  /*5f90*/  BRA `(.L_x_146) ;  /* 0xffffffe800c07947 */ /* 0x000fea000383ffff */
.L_x_123:
[----:B------:R-:W-:Y:S01]  /*5fa0*/  BSSY B0, `(.L_x_147) ;  /* 0x0000006000007945 */ /* 0x000fe20003800000 */
[----:B------:R-:W-:-:S07]  /*5fb0*/  IMAD.MOV.U32 R15, RZ, RZ, -0x1 ;  /* 0xffffffffff0f7424 */ /* 0x000fce00078e00ff */
[----:B---3-5:R-:W-:Y:S05]  /*5fc0*/  WARPSYNC.COLLECTIVE R15, `(.L_x_148) ;  /* 0x000000000f0c7348 */ /* 0x028fea0003c00000 */
[----:B------:R-:W-:Y:S02]  /*5fd0*/  ELECT P6, UR62, PT ;  /* 0x00000000003e782f */ /* 0x000fe400038c0000 */
[----:B------:R-:W-:Y:S01]  /*5fe0*/  MOV R14, UR62 ;  /* 0x0000003e000e7c02 */ /* 0x000fe20008000f00 */
[----:B---3-5:R-:W-:Y:S10]  /*5ff0*/  ENDCOLLECTIVE ;  /* 0x000000000000791b */ /* 0x028ff40003800000 */
.L_x_148:
[----:B------:R-:W-:Y:S05]  /*6000*/  BSYNC B0 ;  /* 0x0000000000007941 */ /* 0x000fea0003800000 */
.L_x_147:
[----:B------:R-:W-:Y:S05]  /*6010*/  BRA `(.L_x_149) ;  /* 0xfffffff4003c7947 */ /* 0x000fea000383ffff */
.L_x_127:
[----:B0-----:R0:W1:Y:S02]  /*6020*/  SYNCS.PHASECHK.TRANS64.TRYWAIT P0, [R7+URZ], R4 ;  /* 0x00000004070075a7 */ /* 0x001064000800017f */
[----:B-1----:R-:W-:Y:S05]  /*6030*/  @!P0 NANOSLEEP.SYNCS 0x989680 ;  /* 0x009896800000895d */ /* 0x002fea0003900000 */
[----:B------:R-:W1:Y:S02]  /*6040*/  @!P0 SYNCS.PHASECHK.TRANS64 P0, [R7+URZ], R4 ;  /* 0x00000004070085a7 */ /* 0x000e64000800007f */
[----:B-1----:R-:W-:Y:S05]  /*6050*/  @!P0 BRA `(.L_x_127) ;  /* 0xfffffffc00f08947 */ /* 0x002fea000383ffff */
[----:B------:R-:W-:Y:S05]  /*6060*/  BRA `(.L_x_150) ;  /* 0xfffffff4007c7947 */ /* 0x000fea000383ffff */
.L_x_128:
[----:B0-----:R0:W1:Y:S02]  /*6070*/  SYNCS.PHASECHK.TRANS64.TRYWAIT P0, [R8+URZ], R5 ;  /* 0x00000005080075a7 */ /* 0x001064000800017f */
[----:B-1----:R-:W-:Y:S05]  /*6080*/  @!P0 NANOSLEEP.SYNCS 0x989680 ;  /* 0x009896800000895d */ /* 0x002fea0003900000 */
[----:B------:R-:W1:Y:S02]  /*6090*/  @!P0 SYNCS.PHASECHK.TRANS64 P0, [R8+URZ], R5 ;  /* 0x00000005080085a7 */ /* 0x000e64000800007f */
[----:B-1----:R-:W-:Y:S05]  /*60a0*/  @!P0 BRA `(.L_x_128) ;  /* 0xfffffffc00f08947 */ /* 0x002fea000383ffff */
[----:B------:R-:W-:Y:S05]  /*60b0*/  BRA `(.L_x_151) ;  /* 0xfffffff4008c7947 */ /* 0x000fea000383ffff */
.L_x_129:
[----:B0-----:R0:W1:Y:S02]  /*60c0*/  SYNCS.PHASECHK.TRANS64.TRYWAIT P0, [R9+URZ], R4 ;  /* 0x00000004090075a7 */ /* 0x001064000800017f */
[----:B-1----:R-:W-:Y:S05]  /*60d0*/  @!P0 NANOSLEEP.SYNCS 0x989680 ;  /* 0x009896800000895d */ /* 0x002fea0003900000 */
[----:B------:R-:W1:Y:S02]  /*60e0*/  @!P0 SYNCS.PHASECHK.TRANS64 P0, [R9+URZ], R4 ;  /* 0x00000004090085a7 */ /* 0x000e64000800007f */
[----:B-1----:R-:W-:Y:S05]  /*60f0*/  @!P0 BRA `(.L_x_129) ;  /* 0xfffffffc00f08947 */ /* 0x002fea000383ffff */
[----:B------:R-:W-:Y:S05]  /*6100*/  BRA `(.L_x_152) ;  /* 0xfffffff4009c7947 */ /* 0x000fea000383ffff */
.L_x_130:
[----:B0-----:R0:W1:Y:S02]  /*6110*/  SYNCS.PHASECHK.TRANS64.TRYWAIT P0, [R8+URZ], R5 ;  /* 0x00000005080075a7 */ /* 0x001064000800017f */
[----:B-1----:R-:W-:Y:S05]  /*6120*/  @!P0 NANOSLEEP.SYNCS 0x989680 ;  /* 0x009896800000895d */ /* 0x002fea0003900000 */
[----:B------:R-:W1:Y:S02]  /*6130*/  @!P0 SYNCS.PHASECHK.TRANS64 P0, [R8+URZ], R5 ;  /* 0x00000005080085a7 */ /* 0x000e64000800007f */
[----:B-1----:R-:W-:Y:S05]  /*6140*/  @!P0 BRA `(.L_x_130) ;  /* 0xfffffffc00f08947 */ /* 0x002fea000383ffff */
[----:B------:R-:W-:Y:S05]  /*6150*/  BRA `(.L_x_153) ;  /* 0xfffffff400ac7947 */ /* 0x000fea000383ffff */
.L_x_131:
[----:B0-----:R0:W1:Y:S02]  /*6160*/  SYNCS.PHASECHK.TRANS64.TRYWAIT P0, [R9+URZ], R4 ;  /* 0x00000004090075a7 */ /* 0x001064000800017f */
[----:B-1----:R-:W-:Y:S05]  /*6170*/  @!P0 NANOSLEEP.SYNCS 0x989680 ;  /* 0x009896800000895d */ /* 0x002fea0003900000 */
[----:B------:R-:W1:Y:S02]  /*6180*/  @!P0 SYNCS.PHASECHK.TRANS64 P0, [R9+URZ], R4 ;  /* 0x00000004090085a7 */ /* 0x000e64000800007f */
[----:B-1----:R-:W-:Y:S05]  /*6190*/  @!P0 BRA `(.L_x_131) ;  /* 0xfffffffc00f08947 */ /* 0x002fea000383ffff */
[----:B------:R-:W-:Y:S05]  /*61a0*/  BRA `(.L_x_154) ;  /* 0xfffffff400bc7947 */ /* 0x000fea000383ffff */
.L_x_132:
[----:B0-----:R0:W1:Y:S02]  /*61b0*/  SYNCS.PHASECHK.TRANS64.TRYWAIT P0, [R8+URZ], R5 ;  /* 0x00000005080075a7 */ /* 0x001064000800017f */
[----:B-1----:R-:W-:Y:S05]  /*61c0*/  @!P0 NANOSLEEP.SYNCS 0x989680 ;  /* 0x009896800000895d */ /* 0x002fea0003900000 */
[----:B------:R-:W1:Y:S02]  /*61d0*/  @!P0 SYNCS.PHASECHK.TRANS64 P0, [R8+URZ], R5 ;  /* 0x00000005080085a7 */ /* 0x000e64000800007f */
[----:B-1----:R-:W-:Y:S05]  /*61e0*/  @!P0 BRA `(.L_x_132) ;  /* 0xfffffffc00f08947 */ /* 0x002fea000383ffff */
[----:B------:R-:W-:Y:S05]  /*61f0*/  BRA `(.L_x_155) ;  /* 0xfffffff400cc7947 */ /* 0x000fea000383ffff */
.L_x_133:
[----:B0-----:R0:W1:Y:S02]  /*6200*/  SYNCS.PHASECHK.TRANS64.TRYWAIT P0, [R9+URZ], R4 ;  /* 0x00000004090075a7 */ /* 0x001064000800017f */
[----:B-1----:R-:W-:Y:S05]  /*6210*/  @!P0 NANOSLEEP.SYNCS 0x989680 ;  /* 0x009896800000895d */ /* 0x002fea0003900000 */
[----:B------:R-:W1:Y:S02]  /*6220*/  @!P0 SYNCS.PHASECHK.TRANS64 P0, [R9+URZ], R4 ;  /* 0x00000004090085a7 */ /* 0x000e64000800007f */
[----:B-1----:R-:W-:Y:S05]  /*6230*/  @!P0 BRA `(.L_x_133) ;  /* 0xfffffffc00f08947 */ /* 0x002fea000383ffff */
[----:B------:R-:W-:Y:S05]  /*6240*/  BRA `(.L_x_156) ;  /* 0xfffffff400dc7947 */ /* 0x000fea000383ffff */
.L_x_134:
[----:B0-----:R0:W1:Y:S02]  /*6250*/  SYNCS.PHASECHK.TRANS64.TRYWAIT P0, [R8+URZ], R5 ;  /* 0x00000005080075a7 */ /* 0x001064000800017f */
[----:B-1----:R-:W-:Y:S05]  /*6260*/  @!P0 NANOSLEEP.SYNCS 0x989680 ;  /* 0x009896800000895d */ /* 0x002fea0003900000 */
[----:B------:R-:W1:Y:S02]  /*6270*/  @!P0 SYNCS.PHASECHK.TRANS64 P0, [R8+URZ], R5 ;  /* 0x00000005080085a7 */ /* 0x000e64000800007f */
[----:B-1----:R-:W-:Y:S05]  /*6280*/  @!P0 BRA `(.L_x_134) ;  /* 0xfffffffc00f08947 */ /* 0x002fea000383ffff */
[----:B------:R-:W-:Y:S05]  /*6290*/  BRA `(.L_x_157) ;  /* 0xfffffff400ec7947 */ /* 0x000fea000383ffff */
.L_x_135:
[----:B0-----:R0:W1:Y:S02]  /*62a0*/  SYNCS.PHASECHK.TRANS64.TRYWAIT P0, [R9+URZ], R4 ;  /* 0x00000004090075a7 */ /* 0x001064000800017f */
[----:B-1----:R-:W-:Y:S05]  /*62b0*/  @!P0 NANOSLEEP.SYNCS 0x989680 ;  /* 0x009896800000895d */ /* 0x002fea0003900000 */
[----:B------:R-:W1:Y:S02]  /*62c0*/  @!P0 SYNCS.PHASECHK.TRANS64 P0, [R9+URZ], R4 ;  /* 0x00000004090085a7 */ /* 0x000e64000800007f */
[----:B-1----:R-:W-:Y:S05]  /*62d0*/  @!P0 BRA `(.L_x_135) ;  /* 0xfffffffc00f08947 */ /* 0x002fea000383ffff */
[----:B------:R-:W-:Y:S05]  /*62e0*/  BRA `(.L_x_158) ;  /* 0xfffffff400fc7947 */ /* 0x000fea000383ffff */
.L_x_136:
[----:B0-----:R0:W1:Y:S02]  /*62f0*/  SYNCS.PHASECHK.TRANS64.TRYWAIT P0, [R8+URZ], R5 ;  /* 0x00000005080075a7 */ /* 0x001064000800017f */
[----:B-1----:R-:W-:Y:S05]  /*6300*/  @!P0 NANOSLEEP.SYNCS 0x989680 ;  /* 0x009896800000895d */ /* 0x002fea0003900000 */
[----:B------:R-:W1:Y:S02]  /*6310*/  @!P0 SYNCS.PHASECHK.TRANS64 P0, [R8+URZ], R5 ;  /* 0x00000005080085a7 */ /* 0x000e64000800007f */
[----:B-1----:R-:W-:Y:S05]  /*6320*/  @!P0 BRA `(.L_x_136) ;  /* 0xfffffffc00f08947 */ /* 0x002fea000383ffff */
[----:B------:R-:W-:Y:S05]  /*6330*/  BRA `(.L_x_159) ;  /* 0xfffffff8000c7947 */ /* 0x000fea000383ffff */
.L_x_137:
[----:B0-----:R0:W1:Y:S02]  /*6340*/  SYNCS.PHASECHK.TRANS64.TRYWAIT P0, [R9+URZ], R4 ;  /* 0x00000004090075a7 */ /* 0x001064000800017f */
[----:B-1----:R-:W-:Y:S05]  /*6350*/  @!P0 NANOSLEEP.SYNCS 0x989680 ;  /* 0x009896800000895d */ /* 0x002fea0003900000 */
[----:B------:R-:W1:Y:S02]  /*6360*/  @!P0 SYNCS.PHASECHK.TRANS64 P0, [R9+URZ], R4 ;  /* 0x00000004090085a7 */ /* 0x000e64000800007f */
[----:B-1----:R-:W-:Y:S05]  /*6370*/  @!P0 BRA `(.L_x_137) ;  /* 0xfffffffc00f08947 */ /* 0x002fea000383ffff */
[----:B------:R-:W-:Y:S05]  /*6380*/  BRA `(.L_x_160) ;  /* 0xfffffff8001c7947 */ /* 0x000fea000383ffff */
.L_x_138:
[----:B0-----:R0:W1:Y:S02]  /*6390*/  SYNCS.PHASECHK.TRANS64.TRYWAIT P0, [R8+URZ], R5 ;  /* 0x00000005080075a7 */ /* 0x001064000800017f */
[----:B-1----:R-:W-:Y:S05]  /*63a0*/  @!P0 NANOSLEEP.SYNCS 0x989680 ;  /* 0x009896800000895d */ /* 0x002fea0003900000 */
[----:B------:R-:W1:Y:S02]  /*63b0*/  @!P0 SYNCS.PHASECHK.TRANS64 P0, [R8+URZ], R5 ;  /* 0x00000005080085a7 */ /* 0x000e64000800007f */
[----:B-1----:R-:W-:Y:S05]  /*63c0*/  @!P0 BRA `(.L_x_138) ;  /* 0xfffffffc00f08947 */ /* 0x002fea000383ffff */
[----:B------:R-:W-:Y:S05]  /*63d0*/  BRA `(.L_x_161) ;  /* 0xfffffff8002c7947 */ /* 0x000fea000383ffff */
.L_x_139:
[----:B-1----:R1:W2:Y:S02]  /*63e0*/  SYNCS.PHASECHK.TRANS64.TRYWAIT P0, [R11+URZ], R6 ;  /* 0x000000060b0075a7 */ /* 0x0022a4000800017f */
[----:B--2---:R-:W-:Y:S05]  /*63f0*/  @!P0 NANOSLEEP.SYNCS 0x989680 ;  /* 0x009896800000895d */ /* 0x004fea0003900000 */
[----:B------:R-:W2:Y:S02]  /*6400*/  @!P0 SYNCS.PHASECHK.TRANS64 P0, [R11+URZ], R6 ;  /* 0x000000060b0085a7 */ /* 0x000ea4000800007f */
[----:B--2---:R-:W-:Y:S05]  /*6410*/  @!P0 BRA `(.L_x_139) ;  /* 0xfffffffc00f08947 */ /* 0x004fea000383ffff */
[----:B------:R-:W-:Y:S05]  /*6420*/  BRA `(.L_x_162) ;  /* 0xfffffff800347947 */ /* 0x000fea000383ffff */
.L_x_163:
[----:B------:R-:W-:-:S00]  /*6430*/  BRA `(.L_x_163) ;  /* 0xfffffffc00fc7947 */ /* 0x000fc0000383ffff */
[----:B------:R-:W-:-:S00]  /*6440*/  NOP ;  /* 0x0000000000007918 */ /* 0x000fc00000000000 */
        /* <DEDUP_REMOVED lines=11> */
.L_x_164:


//--------------------- .nv.global.init           --------------------------
	.section	.nv.global.init,"aw",@progbits
.nv.global.init:
	.type		$str$22,@object
	.size		$str$22,($str$23 - $str$22)
$str$22:
        /*0000*/ 	.byte	0x6b, 0x5f, 0x74, 0x69, 0x6c, 0x65, 0x5f, 0x63, 0x6f, 0x75, 0x6e, 0x74, 0x20, 0x3e, 0x3d, 0x20
        /*0010*/ 	.byte	0x31, 0x00
	.type		$str$23,@object
	.size		$str$23,(__unnamed_1 - $str$23)
$str$23:
        /*0012*/ 	.byte	0x2f, 0x74, 0x6d, 0x70, 0x2f, 0x63, 0x75, 0x74, 0x6c, 0x61, 0x73, 0x73, 0x5f, 0x73, 0x77, 0x65
        /*0022*/ 	.byte	0x65, 0x70, 0x5f, 0x73, 0x72, 0x63, 0x2f, 0x69, 0x6e, 0x63, 0x6c, 0x75, 0x64, 0x65, 0x2f, 0x63
        /*0032*/ 	.byte	0x75, 0x74, 0x6c, 0x61, 0x73, 0x73, 0x2f, 0x67, 0x65, 0x6d, 0x6d, 0x2f, 0x63, 0x6f, 0x6c, 0x6c
        /*0042*/ 	.byte	0x65, 0x63, 0x74, 0x69, 0x76, 0x65, 0x2f, 0x73, 0x6d, 0x39, 0x30, 0x5f, 0x6d, 0x6d, 0x61, 0x5f
        /*0052*/ 	.byte	0x74, 0x6d, 0x61, 0x5f, 0x67, 0x6d, 0x6d, 0x61, 0x5f, 0x73, 0x73, 0x5f, 0x77, 0x61, 0x72, 0x70
        /*0062*/ 	.byte	0x73, 0x70, 0x65, 0x63, 0x69, 0x61, 0x6c, 0x69, 0x7a, 0x65, 0x64, 0x2e, 0x68, 0x70, 0x70, 0x00
	.type		__unnamed_1,@object
	.size		__unnamed_1,(.L_0 - __unnamed_1)
__unnamed_1:
        /*0072*/ 	.byte	0x76, 0x6f, 0x69, 0x64, 0x20, 0x63, 0x75, 0x74, 0x6c, 0x61, 0x73, 0x73, 0x3a, 0x3a, 0x67, 0x65
        /* <DEDUP_REMOVED lines=172> */
        /*0b42*/ 	.byte	0x65, 0x6e, 0x74, 0x69, 0x74, 0x79, 0x5d, 0x00
.L_0:


//--------------------- .nv.shared._ZN7cutlass13device_kernelINS_4gemm6kernel13GemmUniversalIN4cute5tupleIJiiiiEEENS1_10collective13CollectiveMmaINS1_34MainloopSm90TmaGmmaWarpSpecializedILi14ENS5_IJNS4_1CILi1EEENSA_ILi2EEESB_EEENS1_32KernelTmaWarpSpecializedPingpongEEENS5_IJNSA_ILi64EEESG_NSA_ILi128EEEEEEaNS5_IJlSB_lEEEaSJ_NS4_8TiledMMAINS4_8MMA_AtomIJNS4_4SM904GMMA26MMA_64x64x32_S32S8S8_SS_TNEEEENS4_6LayoutINS5_IJSB_SB_SB_EEENS5_IJNSA_ILi0EEESS_SS_EEEEENS5_IJNS4_10UnderscoreESV_SV_EEEEENS4_23SM90_TMA_LOAD_MULTICASTENS4_14ComposedLayoutINS4_7SwizzleILi3ELi4ELi3EEENS4_18smem_ptr_flag_bitsILi8EEENSQ_INS5_IJNSA_ILi8EEESH_EEENS5_IJSH_SB_EEEEEEEvNS4_8identityENS4_13SM90_TMA_LOADES18_vS19_EENS_8epilogue10collective6detail29Sm90TmaWarpSpecializedAdapterINS1D_15DefaultEpilogueIaSJ_SJ_NS1C_6thread17LinearCombinationIaLi1EiiLNS1H_9ScaleType4KindE0ELNS_15FloatRoundStyleE2EaEENS1_15EpilogueDefaultEEEEEvvEEEEvNT_6ParamsE --------------------------
	.section	.nv.shared._ZN7cutlass13device_kernelINS_4gemm6kernel13GemmUniversalIN4cute5tupleIJiiiiEEENS1_10collective13CollectiveMmaINS1_34MainloopSm90TmaGmmaWarpSpecializedILi14ENS5_IJNS4_1CILi1EEENSA_ILi2EEESB_EEENS1_32KernelTmaWarpSpecializedPingpongEEENS5_IJNSA_ILi64EEESG_NSA_ILi128EEEEEEaNS5_IJlSB_lEEEaSJ_NS4_8TiledMMAINS4_8MMA_AtomIJNS4_4SM904GMMA26MMA_64x64x32_S32S8S8_SS_TNEEEENS4_6LayoutINS5_IJSB_SB_SB_EEENS5_IJNSA_ILi0EEESS_SS_EEEEENS5_IJNS4_10UnderscoreESV_SV_EEEEENS4_23SM90_TMA_LOAD_MULTICASTENS4_14ComposedLayoutINS4_7SwizzleILi3ELi4ELi3EEENS4_18smem_ptr_flag_bitsILi8EEENSQ_INS5_IJNSA_ILi8EEESH_EEENS5_IJSH_SB_EEEEEEEvNS4_8identityENS4_13SM90_TMA_LOADES18_vS19_EENS_8epilogue10collective6detail29Sm90TmaWarpSpecializedAdapterINS1D_15DefaultEpilogueIaSJ_SJ_NS1C_6thread17LinearCombinationIaLi1EiiLNS1H_9ScaleType4KindE0ELNS_15FloatRoundStyleE2EaEENS1_15EpilogueDefaultEEEEEvvEEEEvNT_6ParamsE,"aw",@nobits
	.sectionflags	@""
	.align	16
	.zero		1024


//--------------------- .nv.shared.reserved.0     --------------------------
	.section	.nv.shared.reserved.0,"aw",@nobits
	.weak		__nv_reservedSMEM_offset_0_alias
	.size		__nv_reservedSMEM_offset_0_alias, 0, 0
	.other		__nv_reservedSMEM_offset_0_alias,@"STO_CUDA_RESERVED_SHARED STV_DEFAULT"
__nv_reservedSMEM_offset_0_alias:
	.zero		0


//--------------------- .nv.global                --------------------------
	.section	.nv.global,"aw",@nobits
.nv.global:
	.type		_ZN40_INTERNAL_ba4df72f_4_k_cu_e99882da_198294cute1_E,@object
	.size		_ZN40_INTERNAL_ba4df72f_4_k_cu_e99882da_198294cute1_E,(_ZN40_INTERNAL_ba4df72f_4_k_cu_e99882da_198294cuda3std3__45__cpo6cbeginE - _ZN40_INTERNAL_ba4df72f_4_k_cu_e99882da_198294cute1_E)
_ZN40_INTERNAL_ba4df72f_4_k_cu_e99882da_198294cute1_E:
	.zero		1
	.type		_ZN40_INTERNAL_ba4df72f_4_k_cu_e99882da_198294cuda3std3__45__cpo6cbeginE,@object
	.size		_ZN40_INTERNAL_ba4df72f_4_k_cu_e99882da_198294cuda3std3__45__cpo6cbeginE,(_ZN40_INTERNAL_ba4df72f_4_k_cu_e99882da_198294cuda3std3__48in_placeE - _ZN40_INTERNAL_ba4df72f_4_k_cu_e99882da_198294cuda3std3__45__cpo6cbeginE)
_ZN40_INTERNAL_ba4df72f_4_k_cu_e99882da_198294cuda3std3__45__cpo6cbeginE:
	.zero		1
	.type		_ZN40_INTERNAL_ba4df72f_4_k_cu_e99882da_198294cuda3std3__48in_placeE,@object
	.size		_ZN40_INTERNAL_ba4df72f_4_k_cu_e99882da_198294cuda3std3__48in_placeE,(_ZN40_INTERNAL_ba4df72f_4_k_cu_e99882da_198294cuda3std6ranges3__45__cpo9iter_moveE - _ZN40_INTERNAL_ba4df72f_4_k_cu_e99882da_198294cuda3std3__48in_placeE)
_ZN40_INTERNAL_ba4df72f_4_k_cu_e99882da_198294cuda3std3__48in_placeE:
	.zero		1
	.type		_ZN40_INTERNAL_ba4df72f_4_k_cu_e99882da_198294cuda3std6ranges3__45__cpo9iter_moveE,@object
	.size		_ZN40_INTERNAL_ba4df72f_4_k_cu_e99882da_198294cuda3std6ranges3__45__cpo9iter_moveE,(_ZN40_INTERNAL_ba4df72f_4_k_cu_e99882da_198294cuda3std3__45__cpo5beginE - _ZN40_INTERNAL_ba4df72f_4_k_cu_e99882da_198294cuda3std6ranges3__45__cpo9iter_moveE)
_ZN40_INTERNAL_ba4df72f_4_k_cu_e99882da_198294cuda3std6ranges3__45__cpo9iter_moveE:
	.zero		1
	.type		_ZN40_INTERNAL_ba4df72f_4_k_cu_e99882da_198294cuda3std3__45__cpo5beginE,@object
	.size		_ZN40_INTERNAL_ba4df72f_4_k_cu_e99882da_198294cuda3std3__45__cpo5beginE,(_ZN40_INTERNAL_ba4df72f_4_k_cu_e99882da_198294cuda3std3__442_GLOBAL__N__ba4df72f_4_k_cu_e99882da_198296ignoreE - _ZN40_INTERNAL_ba4df72f_4_k_cu_e99882da_198294cuda3std3__45__cpo5beginE)
_ZN40_INTERNAL_ba4df72f_4_k_cu_e99882da_198294cuda3std3__45__cpo5beginE:
	.zero		1
	.type		_ZN40_INTERNAL_ba4df72f_4_k_cu_e99882da_198294cuda3std3__442_GLOBAL__N__ba4df72f_4_k_cu_e99882da_198296ignoreE,@object
	.size		_ZN40_INTERNAL_ba4df72f_4_k_cu_e99882da_198294cuda3std3__442_GLOBAL__N__ba4df72f_4_k_cu_e99882da_198296ignoreE,(_ZN40_INTERNAL_ba4df72f_4_k_cu_e99882da_198294cute7productE - _ZN40_INTERNAL_ba4df72f_4_k_cu_e99882da_198294cuda3std3__442_GLOBAL__N__ba4df72f_4_k_cu_e99882da_198296ignoreE)
_ZN40_INTERNAL_ba4df72f_4_k_cu_e99882da_198294cuda3std3__442_GLOBAL__N__ba4df72f_4_k_cu_e99882da_198296ignoreE:
	.zero		1
	.type		_ZN40_INTERNAL_ba4df72f_4_k_cu_e99882da_198294cute7productE,@object
	.size		_ZN40_INTERNAL_ba4df72f_4_k_cu_e99882da_198294cute7productE,(_ZN40_INTERNAL_ba4df72f_4_k_cu_e99882da_198294cuda3std3__45__cpo3endE - _ZN40_INTERNAL_ba4df72f_4_k_cu_e99882da_198294cute7productE)
_ZN40_INTERNAL_ba4df72f_4_k_cu_e99882da_198294cute7productE:
	.zero		1
	.type		_ZN40_INTERNAL_ba4df72f_4_k_cu_e99882da_198294cuda3std3__45__cpo3endE,@object
	.size		_ZN40_INTERNAL_ba4df72f_4_k_cu_e99882da_198294cuda3std3__45__cpo3endE,(_ZN40_INTERNAL_ba4df72f_4_k_cu_e99882da_198294cuda3std3__419piecewise_constructE - _ZN40_INTERNAL_ba4df72f_4_k_cu_e99882da_198294cuda3std3__45__cpo3endE)
_ZN40_INTERNAL_ba4df72f_4_k_cu_e99882da_198294cuda3std3__45__cpo3endE:
	.zero		1
	.type		_ZN40_INTERNAL_ba4df72f_4_k_cu_e99882da_198294cuda3std3__419piecewise_constructE,@object
	.size		_ZN40_INTERNAL_ba4df72f_4_k_cu_e99882da_198294cuda3std3__419piecewise_constructE,(_ZN40_INTERNAL_ba4df72f_4_k_cu_e99882da_198294cuda3std3__45__cpo4cendE - _ZN40_INTERNAL_ba4df72f_4_k_cu_e99882da_198294cuda3std3__419piecewise_constructE)
_ZN40_INTERNAL_ba4df72f_4_k_cu_e99882da_198294cuda3std3__419piecewise_constructE:
	.zero		1
	.type		_ZN40_INTERNAL_ba4df72f_4_k_cu_e99882da_198294cuda3std3__45__cpo4cendE,@object
	.size		_ZN40_INTERNAL_ba4df72f_4_k_cu_e99882da_198294cuda3std3__45__cpo4cendE,(_ZN40_INTERNAL_ba4df72f_4_k_cu_e99882da_198294cuda3std6ranges3__45__cpo4swapE - _ZN40_INTERNAL_ba4df72f_4_k_cu_e99882da_198294cuda3std3__45__cpo4cendE)
_ZN40_INTERNAL_ba4df72f_4_k_cu_e99882da_198294cuda3std3__45__cpo4cendE:
	.zero		1
	.type		_ZN40_INTERNAL_ba4df72f_4_k_cu_e99882da_198294cuda3std6ranges3__45__cpo4swapE,@object
	.size		_ZN40_INTERNAL_ba4df72f_4_k_cu_e99882da_198294cuda3std6ranges3__45__cpo4swapE,(.L_8 - _ZN40_INTERNAL_ba4df72f_4_k_cu_e99882da_198294cuda3std6ranges3__45__cpo4swapE)
_ZN40_INTERNAL_ba4df72f_4_k_cu_e99882da_198294cuda3std6ranges3__45__cpo4swapE:
	.zero		1
.L_8:


//--------------------- .nv.constant0._ZN7cutlass13device_kernelINS_4gemm6kernel13GemmUniversalIN4cute5tupleIJiiiiEEENS1_10collective13CollectiveMmaINS1_34MainloopSm90TmaGmmaWarpSpecializedILi14ENS5_IJNS4_1CILi1EEENSA_ILi2EEESB_EEENS1_32KernelTmaWarpSpecializedPingpongEEENS5_IJNSA_ILi64EEESG_NSA_ILi128EEEEEEaNS5_IJlSB_lEEEaSJ_NS4_8TiledMMAINS4_8MMA_AtomIJNS4_4SM904GMMA26MMA_64x64x32_S32S8S8_SS_TNEEEENS4_6LayoutINS5_IJSB_SB_SB_EEENS5_IJNSA_ILi0EEESS_SS_EEEEENS5_IJNS4_10UnderscoreESV_SV_EEEEENS4_23SM90_TMA_LOAD_MULTICASTENS4_14ComposedLayoutINS4_7SwizzleILi3ELi4ELi3EEENS4_18smem_ptr_flag_bitsILi8EEENSQ_INS5_IJNSA_ILi8EEESH_EEENS5_IJSH_SB_EEEEEEEvNS4_8identityENS4_13SM90_TMA_LOADES18_vS19_EENS_8epilogue10collective6detail29Sm90TmaWarpSpecializedAdapterINS1D_15DefaultEpilogueIaSJ_SJ_NS1C_6thread17LinearCombinationIaLi1EiiLNS1H_9ScaleType4KindE0ELNS_15FloatRoundStyleE2EaEENS1_15EpilogueDefaultEEEEEvvEEEEvNT_6ParamsE --------------------------
	.section	.nv.constant0._ZN7cutlass13device_kernelINS_4gemm6kernel13GemmUniversalIN4cute5tupleIJiiiiEEENS1_10collective13CollectiveMmaINS1_34MainloopSm90TmaGmmaWarpSpecializedILi14ENS5_IJNS4_1CILi1EEENSA_ILi2EEESB_EEENS1_32KernelTmaWarpSpecializedPingpongEEENS5_IJNSA_ILi64EEESG_NSA_ILi128EEEEEEaNS5_IJlSB_lEEEaSJ_NS4_8TiledMMAINS4_8MMA_AtomIJNS4_4SM904GMMA26MMA_64x64x32_S32S8S8_SS_TNEEEENS4_6LayoutINS5_IJSB_SB_SB_EEENS5_IJNSA_ILi0EEESS_SS_EEEEENS5_IJNS4_10UnderscoreESV_SV_EEEEENS4_23SM90_TMA_LOAD_MULTICASTENS4_14ComposedLayoutINS4_7SwizzleILi3ELi4ELi3EEENS4_18smem_ptr_flag_bitsILi8EEENSQ_INS5_IJNSA_ILi8EEESH_EEENS5_IJSH_SB_EEEEEEEvNS4_8identityENS4_13SM90_TMA_LOADES18_vS19_EENS_8epilogue10collective6detail29Sm90TmaWarpSpecializedAdapterINS1D_15DefaultEpilogueIaSJ_SJ_NS1C_6thread17LinearCombinationIaLi1EiiLNS1H_9ScaleType4KindE0ELNS_15FloatRoundStyleE2EaEENS1_15EpilogueDefaultEEEEEvvEEEEvNT_6ParamsE,"a",@progbits
	.sectionflags	@""
	.align	4
.nv.constant0._ZN7cutlass13device_kernelINS_4gemm6kernel13GemmUniversalIN4cute5tupleIJiiiiEEENS1_10collective13CollectiveMmaINS1_34MainloopSm90TmaGmmaWarpSpecializedILi14ENS5_IJNS4_1CILi1EEENSA_ILi2EEESB_EEENS1_32KernelTmaWarpSpecializedPingpongEEENS5_IJNSA_ILi64EEESG_NSA_ILi128EEEEEEaNS5_IJlSB_lEEEaSJ_NS4_8TiledMMAINS4_8MMA_AtomIJNS4_4SM904GMMA26MMA_64x64x32_S32S8S8_SS_TNEEEENS4_6LayoutINS5_IJSB_SB_SB_EEENS5_IJNSA_ILi0EEESS_SS_EEEEENS5_IJNS4_10UnderscoreESV_SV_EEEEENS4_23SM90_TMA_LOAD_MULTICASTENS4_14ComposedLayoutINS4_7SwizzleILi3ELi4ELi3EEENS4_18smem_ptr_flag_bitsILi8EEENSQ_INS5_IJNSA_ILi8EEESH_EEENS5_IJSH_SB_EEEEEEEvNS4_8identityENS4_13SM90_TMA_LOADES18_vS19_EENS_8epilogue10collective6detail29Sm90TmaWarpSpecializedAdapterINS1D_15DefaultEpilogueIaSJ_SJ_NS1C_6thread17LinearCombinationIaLi1EiiLNS1H_9ScaleType4KindE0ELNS_15FloatRoundStyleE2EaEENS1_15EpilogueDefaultEEEEEvvEEEEvNT_6ParamsE:
	.zero		1664


//--------------------- SYMBOLS --------------------------

	.type		.nv.reservedSmem.offset0,@object
	.size		.nv.reservedSmem.offset0,0x4
	.type		__assertfail,@function
